// auto-generated by cutlass_sweep.gemm — config: {"arch": "sm_100", "cluster_m": 1, "cluster_n": 1, "dtype": "fp32", "dtype_b": "fp32", "layout": "nt", "stages": 0, "tile_k": 64, "tile_m": 64, "tile_n": 128}
#include "cutlass/cutlass.h"
#include "cutlass/gemm/collective/collective_builder.hpp"
#include "cutlass/gemm/device/gemm_universal_adapter.h"
#include "cutlass/gemm/kernel/gemm_universal.hpp"
#include "cutlass/epilogue/collective/collective_builder.hpp"

using ElemA = float;
using ElemB = float;
using ElemCD = float;
using Acc  = float;
using TileShape    = cute::Shape<cute::_64, cute::_128, cute::_64>;
using ClusterShape = cute::Shape<cute::_1, cute::_1, cute::_1>;

using CollectiveEpilogue = typename cutlass::epilogue::collective::CollectiveBuilder<
    cutlass::arch::Sm100, cutlass::arch::OpClassTensorOp,
    TileShape, ClusterShape,
    cutlass::epilogue::collective::EpilogueTileAuto,
    Acc, Acc,
    ElemCD, cutlass::layout::RowMajor, 128 / cutlass::sizeof_bits<ElemCD>::value,
    ElemCD, cutlass::layout::RowMajor, 128 / cutlass::sizeof_bits<ElemCD>::value,
    cutlass::epilogue::collective::EpilogueScheduleAuto
  >::CollectiveOp;

using CollectiveMainloop = typename cutlass::gemm::collective::CollectiveBuilder<
    cutlass::arch::Sm100, cutlass::arch::OpClassTensorOp,
    ElemA, cutlass::layout::RowMajor, 128 / cutlass::sizeof_bits<ElemA>::value,
    ElemB, cutlass::layout::ColumnMajor, 128 / cutlass::sizeof_bits<ElemB>::value,
    Acc,
    TileShape, ClusterShape,
    cutlass::gemm::collective::StageCountAutoCarveout<static_cast<int>(sizeof(typename CollectiveEpilogue::SharedStorage))>,
    cutlass::gemm::collective::KernelScheduleAuto
  >::CollectiveOp;

using GemmKernel = cutlass::gemm::kernel::GemmUniversal<
    cute::Shape<int,int,int,int>,
    CollectiveMainloop,
    CollectiveEpilogue
>;
using Gemm = cutlass::gemm::device::GemmUniversalAdapter<GemmKernel>;

// Force the device kernel symbol into the cubin without needing a host main.
auto* _anchor = &cutlass::device_kernel<GemmKernel>;


// ===== COMPILED SASS (sm_100a) =====

	.target	sm_100a

	.elftype	@"ET_EXEC"


//--------------------- .note.nv.tkinfo           --------------------------
	.section	.note.nv.tkinfo,"",@"SHT_NOTE"
	.sectionflags	@"SHF_NOTE_NV_TKINFO"
	.tkinfo
        /*0018*/ 	.word	0x00000002
        /*0030*/ 	.string	""
        /*0030*/ 	.string	"ptxas"
        /*0030*/ 	.string	"Cuda compilation tools, release 13.0, V13.0.88"
        /*0030*/ 	.string	"Build cuda_13.0.r13.0/compiler.36424714_0"
        /*0030*/ 	.string	"-arch sm_100a -m 64 "



//--------------------- .note.nv.cuinfo           --------------------------
	.section	.note.nv.cuinfo,"",@"SHT_NOTE"
	.sectionflags	@"SHF_NOTE_NV_CUINFO"
        /*0018*/ 	.short	0x0002
        /*001a*/ 	.short	0x0064
        /*001c*/ 	.short	0x0082
	.zero		2


//--------------------- .nv.info                  --------------------------
	.section	.nv.info,"",@"SHT_CUDA_INFO"
	.align	4


	//----- nvinfo : EIATTR_REGCOUNT
	.align		4
        /*0000*/ 	.byte	0x04, 0x2f
        /*0002*/ 	.short	(.L_19 - .L_18)
	.align		4
.L_18:
        /*0004*/ 	.word	index@(_ZN7cutlass13device_kernelINS_4gemm6kernel13GemmUniversalIN4cute5tupleIJiiiiEEENS1_10collective13CollectiveMmaINS1_35MainloopSm100TmaUmmaWarpSpecializedILi4ELi2ELi4ENS5_IJNS4_1CILi1EEESB_SB_EEEEENS5_IJNSA_ILi64EEENSA_ILi128EEESE_EEEfNS5_IJlSB_lEEEfSH_NS4_8TiledMMAINS4_8MMA_AtomIJNS4_17SM100_MMA_TF32_SSINS_10tfloat32_tESL_fLi64ELi128ELNS4_4UMMA5MajorE0ELSN_0ELNSM_7ScaleInE0ELSO_0EEEEEENS4_6LayoutISC_NS5_IJNSA_ILi0EEESS_SS_EEEEENS5_IJNS4_10UnderscoreESV_SV_EEEEENS4_13SM90_TMA_LOADENS4_14ComposedLayoutINS4_7SwizzleILi3ELi4ELi3EEENS4_18smem_ptr_flag_bitsILi32EEENSR_INS5_IJNSA_ILi8EEENSA_ILi32EEEEEENS5_IJS15_SB_EEEEEEEvNS4_8identityESY_S19_vS1A_EENS_8epilogue10collective18CollectiveEpilogueINS1C_23Sm100TmaWarpSpecializedILi4ELi2ELi16ELb1ELb0EEEJSG_NS5_IJNSR_ISE_SB_EENSR_IS15_SB_EEEEEfSH_fSH_NS1C_6fusion15FusionCallbacksIS1G_NS1K_17LinearCombinationIffffLNS_15FloatRoundStyleE2EEESG_S1J_JEEENS4_5SM1004TMEM4LOAD26SM100_TMEM_LOAD_16dp128b8xESY_S19_NS4_17SM75_U32x4_LDSM_NENS4_14SM90_TMA_STOREES19_NS4_17SM90_U32x4_STSM_NENS4_39AutoVectorizingCopyWithAssumedAlignmentILi128EEEEEEvvEEEEvNT_6ParamsE)
        /*0008*/ 	.word	0x0000005e


	//----- nvinfo : EIATTR_FRAME_SIZE
	.align		4
.L_19:
        /*000c*/ 	.byte	0x04, 0x11
        /*000e*/ 	.short	(.L_21 - .L_20)
	.align		4
.L_20:
        /*0010*/ 	.word	index@($__internal_2_$__cuda_sm10x_tcgen05_guardrail_trap_unallocated_columns_being_dealloced)
        /*0014*/ 	.word	0x00000000


	//----- nvinfo : EIATTR_FRAME_SIZE
	.align		4
.L_21:
        /*0018*/ 	.byte	0x04, 0x11
        /*001a*/ 	.short	(.L_23 - .L_22)
	.align		4
.L_22:
        /*001c*/ 	.word	index@($__internal_1_$__cuda_sm10x_tcgen05_guardrail_trap_phase_invalid_during_alloc)
        /*0020*/ 	.word	0x00000000


	//----- nvinfo : EIATTR_FRAME_SIZE
	.align		4
.L_23:
        /*0024*/ 	.byte	0x04, 0x11
        /*0026*/ 	.short	(.L_25 - .L_24)
	.align		4
.L_24:
        /*0028*/ 	.word	index@($__internal_0_$__cuda_sm10x_tcgen05_guardrail_trap_col_being_dealloced_not_returned_by_alloc)
        /*002c*/ 	.word	0x00000000


	//----- nvinfo : EIATTR_FRAME_SIZE
	.align		4
.L_25:
        /*0030*/ 	.byte	0x04, 0x11
        /*0032*/ 	.short	(.L_27 - .L_26)
	.align		4
.L_26:
        /*0034*/ 	.word	index@(_ZN7cutlass13device_kernelINS_4gemm6kernel13GemmUniversalIN4cute5tupleIJiiiiEEENS1_10collective13CollectiveMmaINS1_35MainloopSm100TmaUmmaWarpSpecializedILi4ELi2ELi4ENS5_IJNS4_1CILi1EEESB_SB_EEEEENS5_IJNSA_ILi64EEENSA_ILi128EEESE_EEEfNS5_IJlSB_lEEEfSH_NS4_8TiledMMAINS4_8MMA_AtomIJNS4_17SM100_MMA_TF32_SSINS_10tfloat32_tESL_fLi64ELi128ELNS4_4UMMA5MajorE0ELSN_0ELNSM_7ScaleInE0ELSO_0EEEEEENS4_6LayoutISC_NS5_IJNSA_ILi0EEESS_SS_EEEEENS5_IJNS4_10UnderscoreESV_SV_EEEEENS4_13SM90_TMA_LOADENS4_14ComposedLayoutINS4_7SwizzleILi3ELi4ELi3EEENS4_18smem_ptr_flag_bitsILi32EEENSR_INS5_IJNSA_ILi8EEENSA_ILi32EEEEEENS5_IJS15_SB_EEEEEEEvNS4_8identityESY_S19_vS1A_EENS_8epilogue10collective18CollectiveEpilogueINS1C_23Sm100TmaWarpSpecializedILi4ELi2ELi16ELb1ELb0EEEJSG_NS5_IJNSR_ISE_SB_EENSR_IS15_SB_EEEEEfSH_fSH_NS1C_6fusion15FusionCallbacksIS1G_NS1K_17LinearCombinationIffffLNS_15FloatRoundStyleE2EEESG_S1J_JEEENS4_5SM1004TMEM4LOAD26SM100_TMEM_LOAD_16dp128b8xESY_S19_NS4_17SM75_U32x4_LDSM_NENS4_14SM90_TMA_STOREES19_NS4_17SM90_U32x4_STSM_NENS4_39AutoVectorizingCopyWithAssumedAlignmentILi128EEEEEEvvEEEEvNT_6ParamsE)
        /*0038*/ 	.word	0x00000000


	//----- nvinfo : EIATTR_MIN_STACK_SIZE
	.align		4
.L_27:
        /*003c*/ 	.byte	0x04, 0x12
        /*003e*/ 	.short	(.L_29 - .L_28)
	.align		4
.L_28:
        /*0040*/ 	.word	index@(_ZN7cutlass13device_kernelINS_4gemm6kernel13GemmUniversalIN4cute5tupleIJiiiiEEENS1_10collective13CollectiveMmaINS1_35MainloopSm100TmaUmmaWarpSpecializedILi4ELi2ELi4ENS5_IJNS4_1CILi1EEESB_SB_EEEEENS5_IJNSA_ILi64EEENSA_ILi128EEESE_EEEfNS5_IJlSB_lEEEfSH_NS4_8TiledMMAINS4_8MMA_AtomIJNS4_17SM100_MMA_TF32_SSINS_10tfloat32_tESL_fLi64ELi128ELNS4_4UMMA5MajorE0ELSN_0ELNSM_7ScaleInE0ELSO_0EEEEEENS4_6LayoutISC_NS5_IJNSA_ILi0EEESS_SS_EEEEENS5_IJNS4_10UnderscoreESV_SV_EEEEENS4_13SM90_TMA_LOADENS4_14ComposedLayoutINS4_7SwizzleILi3ELi4ELi3EEENS4_18smem_ptr_flag_bitsILi32EEENSR_INS5_IJNSA_ILi8EEENSA_ILi32EEEEEENS5_IJS15_SB_EEEEEEEvNS4_8identityESY_S19_vS1A_EENS_8epilogue10collective18CollectiveEpilogueINS1C_23Sm100TmaWarpSpecializedILi4ELi2ELi16ELb1ELb0EEEJSG_NS5_IJNSR_ISE_SB_EENSR_IS15_SB_EEEEEfSH_fSH_NS1C_6fusion15FusionCallbacksIS1G_NS1K_17LinearCombinationIffffLNS_15FloatRoundStyleE2EEESG_S1J_JEEENS4_5SM1004TMEM4LOAD26SM100_TMEM_LOAD_16dp128b8xESY_S19_NS4_17SM75_U32x4_LDSM_NENS4_14SM90_TMA_STOREES19_NS4_17SM90_U32x4_STSM_NENS4_39AutoVectorizingCopyWithAssumedAlignmentILi128EEEEEEvvEEEEvNT_6ParamsE)
        /*0044*/ 	.word	0x00000000
.L_29:


//--------------------- .nv.compat                --------------------------
	.section	.nv.compat,"",@"SHT_CUDA_COMPAT_INFO"
	.align	4
        /*0000*/ 	.byte	0x02, 0x09, 0x01, 0x00, 0x02, 0x02, 0x02, 0x00, 0x02, 0x05, 0x05, 0x00, 0x03, 0x07, 0x01, 0x01
        /*0010*/ 	.byte	0x02, 0x03, 0x01, 0x00, 0x02, 0x06, 0x01, 0x00, 0x04, 0x0b, 0x08, 0x00, 0x09, 0x00, 0x00, 0x00
        /*0020*/ 	.byte	0x00, 0x00, 0x00, 0x00


//--------------------- .nv.info._ZN7cutlass13device_kernelINS_4gemm6kernel13GemmUniversalIN4cute5tupleIJiiiiEEENS1_10collective13CollectiveMmaINS1_35MainloopSm100TmaUmmaWarpSpecializedILi4ELi2ELi4ENS5_IJNS4_1CILi1EEESB_SB_EEEEENS5_IJNSA_ILi64EEENSA_ILi128EEESE_EEEfNS5_IJlSB_lEEEfSH_NS4_8TiledMMAINS4_8MMA_AtomIJNS4_17SM100_MMA_TF32_SSINS_10tfloat32_tESL_fLi64ELi128ELNS4_4UMMA5MajorE0ELSN_0ELNSM_7ScaleInE0ELSO_0EEEEEENS4_6LayoutISC_NS5_IJNSA_ILi0EEESS_SS_EEEEENS5_IJNS4_10UnderscoreESV_SV_EEEEENS4_13SM90_TMA_LOADENS4_14ComposedLayoutINS4_7SwizzleILi3ELi4ELi3EEENS4_18smem_ptr_flag_bitsILi32EEENSR_INS5_IJNSA_ILi8EEENSA_ILi32EEEEEENS5_IJS15_SB_EEEEEEEvNS4_8identityESY_S19_vS1A_EENS_8epilogue10collective18CollectiveEpilogueINS1C_23Sm100TmaWarpSpecializedILi4ELi2ELi16ELb1ELb0EEEJSG_NS5_IJNSR_ISE_SB_EENSR_IS15_SB_EEEEEfSH_fSH_NS1C_6fusion15FusionCallbacksIS1G_NS1K_17LinearCombinationIffffLNS_15FloatRoundStyleE2EEESG_S1J_JEEENS4_5SM1004TMEM4LOAD26SM100_TMEM_LOAD_16dp128b8xESY_S19_NS4_17SM75_U32x4_LDSM_NENS4_14SM90_TMA_STOREES19_NS4_17SM90_U32x4_STSM_NENS4_39AutoVectorizingCopyWithAssumedAlignmentILi128EEEEEEvvEEEEvNT_6ParamsE --------------------------
	.section	.nv.info._ZN7cutlass13device_kernelINS_4gemm6kernel13GemmUniversalIN4cute5tupleIJiiiiEEENS1_10collective13CollectiveMmaINS1_35MainloopSm100TmaUmmaWarpSpecializedILi4ELi2ELi4ENS5_IJNS4_1CILi1EEESB_SB_EEEEENS5_IJNSA_ILi64EEENSA_ILi128EEESE_EEEfNS5_IJlSB_lEEEfSH_NS4_8TiledMMAINS4_8MMA_AtomIJNS4_17SM100_MMA_TF32_SSINS_10tfloat32_tESL_fLi64ELi128ELNS4_4UMMA5MajorE0ELSN_0ELNSM_7ScaleInE0ELSO_0EEEEEENS4_6LayoutISC_NS5_IJNSA_ILi0EEESS_SS_EEEEENS5_IJNS4_10UnderscoreESV_SV_EEEEENS4_13SM90_TMA_LOADENS4_14ComposedLayoutINS4_7SwizzleILi3ELi4ELi3EEENS4_18smem_ptr_flag_bitsILi32EEENSR_INS5_IJNSA_ILi8EEENSA_ILi32EEEEEENS5_IJS15_SB_EEEEEEEvNS4_8identityESY_S19_vS1A_EENS_8epilogue10collective18CollectiveEpilogueINS1C_23Sm100TmaWarpSpecializedILi4ELi2ELi16ELb1ELb0EEEJSG_NS5_IJNSR_ISE_SB_EENSR_IS15_SB_EEEEEfSH_fSH_NS1C_6fusion15FusionCallbacksIS1G_NS1K_17LinearCombinationIffffLNS_15FloatRoundStyleE2EEESG_S1J_JEEENS4_5SM1004TMEM4LOAD26SM100_TMEM_LOAD_16dp128b8xESY_S19_NS4_17SM75_U32x4_LDSM_NENS4_14SM90_TMA_STOREES19_NS4_17SM90_U32x4_STSM_NENS4_39AutoVectorizingCopyWithAssumedAlignmentILi128EEEEEEvvEEEEvNT_6ParamsE,"",@"SHT_CUDA_INFO"
	.sectionflags	@""
	.align	4


	//----- nvinfo : EIATTR_CUDA_API_VERSION
	.align		4
        /*0000*/ 	.byte	0x04, 0x37
        /*0002*/ 	.short	(.L_31 - .L_30)
.L_30:
        /*0004*/ 	.word	0x00000082


	//----- nvinfo : EIATTR_KPARAM_INFO
	.align		4
.L_31:
        /*0008*/ 	.byte	0x04, 0x17
        /*000a*/ 	.short	(.L_33 - .L_32)
.L_32:
        /*000c*/ 	.word	0x00000000
        /*0010*/ 	.short	0x0000
        /*0012*/ 	.short	0x0000
        /*0014*/ 	.byte	0x00, 0xf0, 0x01, 0x20


	//----- nvinfo : EIATTR_AT_ENTRY_FRAGMENTS
	.align		4
.L_33:
        /*0018*/ 	.byte	0x04, 0x4f
        /*001a*/ 	.short	(.L_35 - .L_34)


	//   ....[0]....
.L_34:
        /*001c*/ 	.word	0x00000006


	//----- nvinfo : EIATTR_RESERVED_SMEM_USED
	.align		4
.L_35:
        /*0020*/ 	.byte	0x01, 0x41
	.zero		2


	//----- nvinfo : EIATTR_SPARSE_MMA_MASK
	.align		4
        /*0024*/ 	.byte	0x03, 0x50
        /*0026*/ 	.short	0x0000


	//----- nvinfo : EIATTR_TCGEN05_1CTA_USED
	.align		4
        /*0028*/ 	.byte	0x01, 0x51
	.zero		2


	//----- nvinfo : EIATTR_MAXREG_COUNT
	.align		4
        /*002c*/ 	.byte	0x03, 0x1b
        /*002e*/ 	.short	0x00ff


	//----- nvinfo : EIATTR_NUM_BARRIERS
	.align		4
        /*0030*/ 	.byte	0x02, 0x4c
        /*0032*/ 	.byte	0x07
	.zero		1


	//----- nvinfo : EIATTR_EXTERNS
	.align		4
        /*0034*/ 	.byte	0x04, 0x0f
        /*0036*/ 	.short	(.L_37 - .L_36)


	//   ....[0]....
	.align		4
.L_36:
        /*0038*/ 	.word	index@(__assertfail)


	//----- nvinfo : EIATTR_MERCURY_ISA_VERSION
	.align		4
.L_37:
        /*003c*/ 	.byte	0x03, 0x5f
        /*003e*/ 	.short	0x0101


	//----- nvinfo : EIATTR_INT_WARP_WIDE_INSTR_OFFSETS
	.align		4
        /*0040*/ 	.byte	0x04, 0x31
        /*0042*/ 	.short	(.L_39 - .L_38)


	//   ....[0]....
.L_38:
        /*0044*/ 	.word	0x00001f40


	//   ....[1]....
        /*0048*/ 	.word	0x00003ba0


	//   ....[2]....
        /*004c*/ 	.word	0x00003bd0


	//   ....[3]....
        /*0050*/ 	.word	0x00003c20


	//   ....[4]....
        /*0054*/ 	.word	0x00004530


	//   ....[5]....
        /*0058*/ 	.word	0x00004590


	//   ....[6]....
        /*005c*/ 	.word	0x00004670


	//   ....[7]....
        /*0060*/ 	.word	0x000046e0


	//   ....[8]....
        /*0064*/ 	.word	0x000047f0


	//   ....[9]....
        /*0068*/ 	.word	0x00004880


	//   ....[10]....
        /*006c*/ 	.word	0x00004a50


	//   ....[11]....
        /*0070*/ 	.word	0x00004bb0


	//----- nvinfo : EIATTR_COOP_GROUP_MASK_REGIDS
	.align		4
.L_39:
        /*0074*/ 	.byte	0x04, 0x29
        /*0076*/ 	.short	(.L_41 - .L_40)


	//   ....[0]....
.L_40:
        /*0078*/ 	.word	0xffffffff


	//   ....[1]....
        /*007c*/ 	.word	0xffffffff


	//   ....[2]....
        /*0080*/ 	.word	0xffffffff


	//   ....[3]....
        /*0084*/ 	.word	0xffffffff


	//   ....[4]....
        /*0088*/ 	.word	0xffffffff


	//   ....[5]....
        /*008c*/ 	.word	0xffffffff


	//   ....[6]....
        /*0090*/ 	.word	0xffffffff


	//   ....[7]....
        /*0094*/ 	.word	0xffffffff


	//   ....[8]....
        /*0098*/ 	.word	0xffffffff


	//   ....[9]....
        /*009c*/ 	.word	0xffffffff


	//   ....[10]....
        /*00a0*/ 	.word	0xffffffff


	//   ....[11]....
        /*00a4*/ 	.word	0xffffffff


	//   ....[12]....
        /*00a8*/ 	.word	0xffffffff


	//----- nvinfo : EIATTR_COOP_GROUP_INSTR_OFFSETS
	.align		4
.L_41:
        /*00ac*/ 	.byte	0x04, 0x28
        /*00ae*/ 	.short	(.L_43 - .L_42)


	//   ....[0]....
.L_42:
        /*00b0*/ 	.word	0x00000090


	//   ....[1]....
        /*00b4*/ 	.word	0x000004d0


	//   ....[2]....
        /*00b8*/ 	.word	0x00000640


	//   ....[3]....
        /*00bc*/ 	.word	0x000007e0


	//   ....[4]....
        /*00c0*/ 	.word	0x000008e0


	//   ....[5]....
        /*00c4*/ 	.word	0x00000a50


	//   ....[6]....
        /*00c8*/ 	.word	0x00000bf0


	//   ....[7]....
        /*00cc*/ 	.word	0x00001e20


	//   ....[8]....
        /*00d0*/ 	.word	0x00002c00


	//   ....[9]....
        /*00d4*/ 	.word	0x00002e10


	//   ....[10]....
        /*00d8*/ 	.word	0x00002e40


	//   ....[11]....
        /*00dc*/ 	.word	0x00003a90


	//   ....[12]....
        /*00e0*/ 	.word	0x00003cc0


	//----- nvinfo : EIATTR_VRC_CTA_INIT_COUNT
	.align		4
.L_43:
        /*00e4*/ 	.byte	0x02, 0x4a
        /*00e6*/ 	.byte	0x80
	.zero		1


	//----- nvinfo : EIATTR_SYSCALL_OFFSETS
	.align		4
        /*00e8*/ 	.byte	0x04, 0x46
        /*00ea*/ 	.short	(.L_45 - .L_44)


	//   ....[0]....
.L_44:
        /*00ec*/ 	.word	0x00005670


	//   ....[1]....
        /*00f0*/ 	.word	0x00005760


	//   ....[2]....
        /*00f4*/ 	.word	0x00005f90


	//   ....[3]....
        /*00f8*/ 	.word	0x00006750


	//   ....[4]....
        /*00fc*/ 	.word	0x00006eb0


	//   ....[5]....
        /*0100*/ 	.word	0x00007610


	//----- nvinfo : EIATTR_MBARRIER_INSTR_OFFSETS
	.align		4
.L_45:
        /*0104*/ 	.byte	0x04, 0x39
        /*0106*/ 	.short	(.L_47 - .L_46)


	//   ....[0]....
.L_46:
        /*0108*/ 	.word	0x000005b0
        /*010c*/ 	.word	0x000000ff
        /*0110*/ 	.word	0x00000000
        /*0114*/ 	.short	0x0100
        /*0116*/ 	.byte	0x05
	.zero		1


	//   ....[1]....
        /*0118*/ 	.word	0x000005c0
        /*011c*/ 	.word	0x000000ff
        /*0120*/ 	.word	0x00000020
        /*0124*/ 	.short	0x0100
        /*0126*/ 	.byte	0x05
	.zero		1


	//   ....[2]....
        /*0128*/ 	.word	0x000005d0
        /*012c*/ 	.word	0x000000ff
        /*0130*/ 	.word	0x00000008
        /*0134*/ 	.short	0x0100
        /*0136*/ 	.byte	0x05
	.zero		1


	//   ....[3]....
        /*0138*/ 	.word	0x000005e0
        /*013c*/ 	.word	0x000000ff
        /*0140*/ 	.word	0x00000028
        /*0144*/ 	.short	0x0100
        /*0146*/ 	.byte	0x05
	.zero		1


	//   ....[4]....
        /*0148*/ 	.word	0x000005f0
        /*014c*/ 	.word	0x000000ff
        /*0150*/ 	.word	0x00000010
        /*0154*/ 	.short	0x0100
        /*0156*/ 	.byte	0x05
	.zero		1


	//   ....[5]....
        /*0158*/ 	.word	0x00000600
        /*015c*/ 	.word	0x000000ff
        /*0160*/ 	.word	0x00000030
        /*0164*/ 	.short	0x0100
        /*0166*/ 	.byte	0x05
	.zero		1


	//   ....[6]....
        /*0168*/ 	.word	0x00000610
        /*016c*/ 	.word	0x000000ff
        /*0170*/ 	.word	0x00000018
        /*0174*/ 	.short	0x0100
        /*0176*/ 	.byte	0x05
	.zero		1


	//   ....[7]....
        /*0178*/ 	.word	0x00000620
        /*017c*/ 	.word	0x000000ff
        /*0180*/ 	.word	0x00000038
        /*0184*/ 	.short	0x0100
        /*0186*/ 	.byte	0x05
	.zero		1


	//   ....[8]....
        /*0188*/ 	.word	0x00000750
        /*018c*/ 	.word	0x000000ff
        /*0190*/ 	.word	0x00000040
        /*0194*/ 	.short	0x0100
        /*0196*/ 	.byte	0x07
	.zero		1


	//   ....[9]....
        /*0198*/ 	.word	0x00000760
        /*019c*/ 	.word	0x000000ff
        /*01a0*/ 	.word	0x00000060
        /*01a4*/ 	.short	0x0100
        /*01a6*/ 	.byte	0x07
	.zero		1


	//   ....[10]....
        /*01a8*/ 	.word	0x00000770
        /*01ac*/ 	.word	0x000000ff
        /*01b0*/ 	.word	0x00000048
        /*01b4*/ 	.short	0x0100
        /*01b6*/ 	.byte	0x07
	.zero		1


	//   ....[11]....
        /*01b8*/ 	.word	0x00000780
        /*01bc*/ 	.word	0x000000ff
        /*01c0*/ 	.word	0x00000068
        /*01c4*/ 	.short	0x0100
        /*01c6*/ 	.byte	0x07
	.zero		1


	//   ....[12]....
        /*01c8*/ 	.word	0x00000790
        /*01cc*/ 	.word	0x000000ff
        /*01d0*/ 	.word	0x00000050
        /*01d4*/ 	.short	0x0100
        /*01d6*/ 	.byte	0x07
	.zero		1


	//   ....[13]....
        /*01d8*/ 	.word	0x000007a0
        /*01dc*/ 	.word	0x000000ff
        /*01e0*/ 	.word	0x00000070
        /*01e4*/ 	.short	0x0100
        /*01e6*/ 	.byte	0x07
	.zero		1


	//   ....[14]....
        /*01e8*/ 	.word	0x000007b0
        /*01ec*/ 	.word	0x000000ff
        /*01f0*/ 	.word	0x00000058
        /*01f4*/ 	.short	0x0100
        /*01f6*/ 	.byte	0x07
	.zero		1


	//   ....[15]....
        /*01f8*/ 	.word	0x000007c0
        /*01fc*/ 	.word	0x000000ff
        /*0200*/ 	.word	0x00000078
        /*0204*/ 	.short	0x0100
        /*0206*/ 	.byte	0x07
	.zero		1


	//   ....[16]....
        /*0208*/ 	.word	0x000008b0
        /*020c*/ 	.word	0x000000ff
        /*0210*/ 	.word	0x00000080
        /*0214*/ 	.short	0x0100
        /*0216*/ 	.byte	0x05
	.zero		1


	//   ....[17]....
        /*0218*/ 	.word	0x000008c0
        /*021c*/ 	.word	0x000000ff
        /*0220*/ 	.word	0x00000088
        /*0224*/ 	.short	0x0100
        /*0226*/ 	.byte	0x05
	.zero		1


	//   ....[18]....
        /*0228*/ 	.word	0x00000a00
        /*022c*/ 	.word	0x000000ff
        /*0230*/ 	.word	0x00000090
        /*0234*/ 	.short	0x0100
        /*0236*/ 	.byte	0x05
	.zero		1


	//   ....[19]....
        /*0238*/ 	.word	0x00000a10
        /*023c*/ 	.word	0x000000ff
        /*0240*/ 	.word	0x000000a0
        /*0244*/ 	.short	0x0100
        /*0246*/ 	.byte	0x05
	.zero		1


	//   ....[20]....
        /*0248*/ 	.word	0x00000a20
        /*024c*/ 	.word	0x000000ff
        /*0250*/ 	.word	0x00000098
        /*0254*/ 	.short	0x0100
        /*0256*/ 	.byte	0x05
	.zero		1


	//   ....[21]....
        /*0258*/ 	.word	0x00000a30
        /*025c*/ 	.word	0x000000ff
        /*0260*/ 	.word	0x000000a8
        /*0264*/ 	.short	0x0100
        /*0266*/ 	.byte	0x05
	.zero		1


	//   ....[22]....
        /*0268*/ 	.word	0x00000b60
        /*026c*/ 	.word	0x000000ff
        /*0270*/ 	.word	0x000000b0
        /*0274*/ 	.short	0x0100
        /*0276*/ 	.byte	0x07
	.zero		1


	//   ....[23]....
        /*0278*/ 	.word	0x00000b70
        /*027c*/ 	.word	0x000000ff
        /*0280*/ 	.word	0x000000d0
        /*0284*/ 	.short	0x0100
        /*0286*/ 	.byte	0x07
	.zero		1


	//   ....[24]....
        /*0288*/ 	.word	0x00000b80
        /*028c*/ 	.word	0x000000ff
        /*0290*/ 	.word	0x000000b8
        /*0294*/ 	.short	0x0100
        /*0296*/ 	.byte	0x07
	.zero		1


	//   ....[25]....
        /*0298*/ 	.word	0x00000b90
        /*029c*/ 	.word	0x000000ff
        /*02a0*/ 	.word	0x000000d8
        /*02a4*/ 	.short	0x0100
        /*02a6*/ 	.byte	0x07
	.zero		1


	//   ....[26]....
        /*02a8*/ 	.word	0x00000ba0
        /*02ac*/ 	.word	0x000000ff
        /*02b0*/ 	.word	0x000000c0
        /*02b4*/ 	.short	0x0100
        /*02b6*/ 	.byte	0x07
	.zero		1


	//   ....[27]....
        /*02b8*/ 	.word	0x00000bb0
        /*02bc*/ 	.word	0x000000ff
        /*02c0*/ 	.word	0x000000e0
        /*02c4*/ 	.short	0x0100
        /*02c6*/ 	.byte	0x07
	.zero		1


	//   ....[28]....
        /*02c8*/ 	.word	0x00000bc0
        /*02cc*/ 	.word	0x000000ff
        /*02d0*/ 	.word	0x000000c8
        /*02d4*/ 	.short	0x0100
        /*02d6*/ 	.byte	0x07
	.zero		1


	//   ....[29]....
        /*02d8*/ 	.word	0x00000bd0
        /*02dc*/ 	.word	0x000000ff
        /*02e0*/ 	.word	0x000000e8
        /*02e4*/ 	.short	0x0100
        /*02e6*/ 	.byte	0x07
	.zero		1


	//   ....[30]....
        /*02e8*/ 	.word	0x00000cc0
        /*02ec*/ 	.word	0x000000ff
        /*02f0*/ 	.word	0x000000f0
        /*02f4*/ 	.short	0x0100
        /*02f6*/ 	.byte	0x05
	.zero		1


	//   ....[31]....
        /*02f8*/ 	.word	0x00000cd0
        /*02fc*/ 	.word	0x000000ff
        /*0300*/ 	.word	0x00000100
        /*0304*/ 	.short	0x0100
        /*0306*/ 	.byte	0x05
	.zero		1


	//   ....[32]....
        /*0308*/ 	.word	0x00000ce0
        /*030c*/ 	.word	0x000000ff
        /*0310*/ 	.word	0x000000f8
        /*0314*/ 	.short	0x0100
        /*0316*/ 	.byte	0x05
	.zero		1


	//   ....[33]....
        /*0318*/ 	.word	0x00000cf0
        /*031c*/ 	.word	0x000000ff
        /*0320*/ 	.word	0x00000108
        /*0324*/ 	.short	0x0100
        /*0326*/ 	.byte	0x05
	.zero		1


	//   ....[34]....
        /*0328*/ 	.word	0x000015c0
        /*032c*/ 	.word	0x00000002
        /*0330*/ 	.word	0x00000100
        /*0334*/ 	.short	0x010a
        /*0336*/ 	.byte	0xff
	.zero		1


	//   ....[35]....
        /*0338*/ 	.word	0x000015f0
        /*033c*/ 	.word	0x00000002
        /*0340*/ 	.word	0x000000f0
        /*0344*/ 	.short	0x0101
        /*0346*/ 	.byte	0xff
	.zero		1


	//   ....[36]....
        /*0348*/ 	.word	0x000016c0
        /*034c*/ 	.word	0x000000ff
        /*0350*/ 	.word	0x00000020
        /*0354*/ 	.short	0x010a
        /*0356*/ 	.byte	0x08
	.zero		1


	//   ....[37]....
        /*0358*/ 	.word	0x00001760
        /*035c*/ 	.word	0x000000ff
        /*0360*/ 	.word	0x00000020
        /*0364*/ 	.short	0x010a
        /*0366*/ 	.byte	0x21
	.zero		1


	//   ....[38]....
        /*0368*/ 	.word	0x000018b0
        /*036c*/ 	.word	0x000000ff
        /*0370*/ 	.word	0x00000020
        /*0374*/ 	.short	0x010a
        /*0376*/ 	.byte	0x08
	.zero		1


	//   ....[39]....
        /*0378*/ 	.word	0x00001a80
        /*037c*/ 	.word	0x000000ff
        /*0380*/ 	.word	0x00000088
        /*0384*/ 	.short	0x0101
        /*0386*/ 	.byte	0x04
	.zero		1


	//   ....[40]....
        /*0388*/ 	.word	0x00001aa0
        /*038c*/ 	.word	0x000000ff
        /*0390*/ 	.word	0x00000020
        /*0394*/ 	.short	0x010a
        /*0396*/ 	.byte	0x08
	.zero		1


	//   ....[41]....
        /*0398*/ 	.word	0x00001b20
        /*039c*/ 	.word	0x000000ff
        /*03a0*/ 	.word	0x00000020
        /*03a4*/ 	.short	0x010a
        /*03a6*/ 	.byte	0x21
	.zero		1


	//   ....[42]....
        /*03a8*/ 	.word	0x00001c70
        /*03ac*/ 	.word	0x000000ff
        /*03b0*/ 	.word	0x00000020
        /*03b4*/ 	.short	0x010a
        /*03b6*/ 	.byte	0x08
	.zero		1


	//   ....[43]....
        /*03b8*/ 	.word	0x00001e50
        /*03bc*/ 	.word	0x00000002
        /*03c0*/ 	.word	0x00000090
        /*03c4*/ 	.short	0x010a
        /*03c6*/ 	.byte	0xff
	.zero		1


	//   ....[44]....
        /*03c8*/ 	.word	0x00001f10
        /*03cc*/ 	.word	0x00000002
        /*03d0*/ 	.word	0x00000000
        /*03d4*/ 	.short	0x0101
        /*03d6*/ 	.byte	0xff
	.zero		1


	//   ....[45]....
        /*03d8*/ 	.word	0x00002470
        /*03dc*/ 	.word	0x000000ff
        /*03e0*/ 	.word	0x00000000
        /*03e4*/ 	.short	0x010a
        /*03e6*/ 	.byte	0x05
	.zero		1


	//   ....[46]....
        /*03e8*/ 	.word	0x00002500
        /*03ec*/ 	.word	0x000000ff
        /*03f0*/ 	.word	0x00000000
        /*03f4*/ 	.short	0x010a
        /*03f6*/ 	.byte	0x05
	.zero		1


	//   ....[47]....
        /*03f8*/ 	.word	0x00002590
        /*03fc*/ 	.word	0x000000ff
        /*0400*/ 	.word	0x00000000
        /*0404*/ 	.short	0x010a
        /*0406*/ 	.byte	0x05
	.zero		1


	//   ....[48]....
        /*0408*/ 	.word	0x00002630
        /*040c*/ 	.word	0x00000000
        /*0410*/ 	.word	0x00000000
        /*0414*/ 	.short	0x010a
        /*0416*/ 	.byte	0xff
	.zero		1


	//   ....[49]....
        /*0418*/ 	.word	0x00002750
        /*041c*/ 	.word	0x00000000
        /*0420*/ 	.word	0x000000f0
        /*0424*/ 	.short	0x010a
        /*0426*/ 	.byte	0xff
	.zero		1


	//   ....[50]....
        /*0428*/ 	.word	0x000027c0
        /*042c*/ 	.word	0x00000000
        /*0430*/ 	.word	0x00000000
        /*0434*/ 	.short	0x0101
        /*0436*/ 	.byte	0xff
	.zero		1


	//   ....[51]....
        /*0438*/ 	.word	0x000027e0
        /*043c*/ 	.word	0x000000ff
        /*0440*/ 	.word	0x000000a0
        /*0444*/ 	.short	0x010a
        /*0446*/ 	.byte	0x05
	.zero		1


	//   ....[52]....
        /*0448*/ 	.word	0x00002900
        /*044c*/ 	.word	0x00000000
        /*0450*/ 	.word	0x00000090
        /*0454*/ 	.short	0x010a
        /*0456*/ 	.byte	0xff
	.zero		1


	//   ....[53]....
        /*0458*/ 	.word	0x00002a00
        /*045c*/ 	.word	0x00000000
        /*0460*/ 	.word	0x00000000
        /*0464*/ 	.short	0x0101
        /*0466*/ 	.byte	0xff
	.zero		1


	//   ....[54]....
        /*0468*/ 	.word	0x00002a90
        /*046c*/ 	.word	0x000000ff
        /*0470*/ 	.word	0x000000a0
        /*0474*/ 	.short	0x0106
        /*0476*/ 	.byte	0x05
	.zero		1


	//   ....[55]....
        /*0478*/ 	.word	0x00002ab0
        /*047c*/ 	.word	0x000000ff
        /*0480*/ 	.word	0x000000a0
        /*0484*/ 	.short	0x010a
        /*0486*/ 	.byte	0x05
	.zero		1


	//   ....[56]....
        /*0488*/ 	.word	0x00002b40
        /*048c*/ 	.word	0x000000ff
        /*0490*/ 	.word	0x000000a0
        /*0494*/ 	.short	0x0106
        /*0496*/ 	.byte	0x04
	.zero		1


	//   ....[57]....
        /*0498*/ 	.word	0x00002b80
        /*049c*/ 	.word	0x00000000
        /*04a0*/ 	.word	0x000000a0
        /*04a4*/ 	.short	0x010a
        /*04a6*/ 	.byte	0xff
	.zero		1


	//   ....[58]....
        /*04a8*/ 	.word	0x00003140
        /*04ac*/ 	.word	0x00000000
        /*04b0*/ 	.word	0x00000090
        /*04b4*/ 	.short	0x010a
        /*04b6*/ 	.byte	0xff
	.zero		1


	//   ....[59]....
        /*04b8*/ 	.word	0x00003250
        /*04bc*/ 	.word	0x00000003
        /*04c0*/ 	.word	0x00000000
        /*04c4*/ 	.short	0x0101
        /*04c6*/ 	.byte	0xff
	.zero		1


	//   ....[60]....
        /*04c8*/ 	.word	0x00003260
        /*04cc*/ 	.word	0x000000ff
        /*04d0*/ 	.word	0x00000000
        /*04d4*/ 	.short	0x010a
        /*04d6*/ 	.byte	0x07
	.zero		1


	//   ....[61]....
        /*04d8*/ 	.word	0x000032e0
        /*04dc*/ 	.word	0x000000ff
        /*04e0*/ 	.word	0x000000d0
        /*04e4*/ 	.short	0x010a
        /*04e6*/ 	.byte	0x06
	.zero		1


	//   ....[62]....
        /*04e8*/ 	.word	0x000033b0
        /*04ec*/ 	.word	0x000000ff
        /*04f0*/ 	.word	0x00000000
        /*04f4*/ 	.short	0x010a
        /*04f6*/ 	.byte	0x0b
	.zero		1


	//   ....[63]....
        /*04f8*/ 	.word	0x000034e0
        /*04fc*/ 	.word	0x000000ff
        /*0500*/ 	.word	0x00000000
        /*0504*/ 	.short	0x010a
        /*0506*/ 	.byte	0x22
	.zero		1


	//   ....[64]....
        /*0508*/ 	.word	0x000038c0
        /*050c*/ 	.word	0x000000ff
        /*0510*/ 	.word	0x00000000
        /*0514*/ 	.short	0x010a
        /*0516*/ 	.byte	0x06
	.zero		1


	//   ....[65]....
        /*0518*/ 	.word	0x00003950
        /*051c*/ 	.word	0x000000ff
        /*0520*/ 	.word	0x00000000
        /*0524*/ 	.short	0x010a
        /*0526*/ 	.byte	0x06
	.zero		1


	//   ....[66]....
        /*0528*/ 	.word	0x000039e0
        /*052c*/ 	.word	0x000000ff
        /*0530*/ 	.word	0x00000000
        /*0534*/ 	.short	0x010a
        /*0536*/ 	.byte	0x06
	.zero		1


	//   ....[67]....
        /*0538*/ 	.word	0x00003a70
        /*053c*/ 	.word	0x000000ff
        /*0540*/ 	.word	0x00000000
        /*0544*/ 	.short	0x010a
        /*0546*/ 	.byte	0x07
	.zero		1


	//   ....[68]....
        /*0548*/ 	.word	0x00003ee0
        /*054c*/ 	.word	0x00000000
        /*0550*/ 	.word	0x00000090
        /*0554*/ 	.short	0x010a
        /*0556*/ 	.byte	0xff
	.zero		1


	//   ....[69]....
        /*0558*/ 	.word	0x00003fa0
        /*055c*/ 	.word	0x00000000
        /*0560*/ 	.word	0x00000000
        /*0564*/ 	.short	0x0101
        /*0566*/ 	.byte	0xff
	.zero		1


	//   ....[70]....
        /*0568*/ 	.word	0x000042c0
        /*056c*/ 	.word	0x000000ff
        /*0570*/ 	.word	0x00000088
        /*0574*/ 	.short	0x010a
        /*0576*/ 	.byte	0x07
	.zero		1


	//   ....[71]....
        /*0578*/ 	.word	0x000044b0
        /*057c*/ 	.word	0x000000ff
        /*0580*/ 	.word	0x00000060
        /*0584*/ 	.short	0x010a
        /*0586*/ 	.byte	0x07
	.zero		1


	//   ....[72]....
        /*0588*/ 	.word	0x00004620
        /*058c*/ 	.word	0x000000ff
        /*0590*/ 	.word	0x00000040
        /*0594*/ 	.short	0x010b
        /*0596*/ 	.byte	0x07
	.zero		1


	//   ....[73]....
        /*0598*/ 	.word	0x00004630
        /*059c*/ 	.word	0x000000ff
        /*05a0*/ 	.word	0x00000000
        /*05a4*/ 	.short	0x0101
        /*05a6*/ 	.byte	0x08
	.zero		1


	//   ....[74]....
        /*05a8*/ 	.word	0x00004640
        /*05ac*/ 	.word	0x000000ff
        /*05b0*/ 	.word	0x00000068
        /*05b4*/ 	.short	0x010a
        /*05b6*/ 	.byte	0x07
	.zero		1


	//   ....[75]....
        /*05b8*/ 	.word	0x00004790
        /*05bc*/ 	.word	0x000000ff
        /*05c0*/ 	.word	0x00000048
        /*05c4*/ 	.short	0x010b
        /*05c6*/ 	.byte	0x07
	.zero		1


	//   ....[76]....
        /*05c8*/ 	.word	0x000047a0
        /*05cc*/ 	.word	0x000000ff
        /*05d0*/ 	.word	0x00000000
        /*05d4*/ 	.short	0x0101
        /*05d6*/ 	.byte	0x08
	.zero		1


	//   ....[77]....
        /*05d8*/ 	.word	0x000047b0
        /*05dc*/ 	.word	0x000000ff
        /*05e0*/ 	.word	0x00000070
        /*05e4*/ 	.short	0x010a
        /*05e6*/ 	.byte	0x07
	.zero		1


	//   ....[78]....
        /*05e8*/ 	.word	0x00004930
        /*05ec*/ 	.word	0x000000ff
        /*05f0*/ 	.word	0x00000050
        /*05f4*/ 	.short	0x010b
        /*05f6*/ 	.byte	0x07
	.zero		1


	//   ....[79]....
        /*05f8*/ 	.word	0x00004970
        /*05fc*/ 	.word	0x000000ff
        /*0600*/ 	.word	0x00000000
        /*0604*/ 	.short	0x0101
        /*0606*/ 	.byte	0x08
	.zero		1


	//   ....[80]....
        /*0608*/ 	.word	0x000049b0
        /*060c*/ 	.word	0x000000ff
        /*0610*/ 	.word	0x00000078
        /*0614*/ 	.short	0x010a
        /*0616*/ 	.byte	0x07
	.zero		1


	//   ....[81]....
        /*0618*/ 	.word	0x00004bf0
        /*061c*/ 	.word	0x000000ff
        /*0620*/ 	.word	0x00000058
        /*0624*/ 	.short	0x010b
        /*0626*/ 	.byte	0x07
	.zero		1


	//   ....[82]....
        /*0628*/ 	.word	0x00004c10
        /*062c*/ 	.word	0x000000ff
        /*0630*/ 	.word	0x00000000
        /*0634*/ 	.short	0x0101
        /*0636*/ 	.byte	0x0d
	.zero		1


	//   ....[83]....
        /*0638*/ 	.word	0x00004c40
        /*063c*/ 	.word	0x000000ff
        /*0640*/ 	.word	0x00000060
        /*0644*/ 	.short	0x010a
        /*0646*/ 	.byte	0x07
	.zero		1


	//   ....[84]....
        /*0648*/ 	.word	0x00004c60
        /*064c*/ 	.word	0x000000ff
        /*0650*/ 	.word	0x00000068
        /*0654*/ 	.short	0x010a
        /*0656*/ 	.byte	0x07
	.zero		1


	//   ....[85]....
        /*0658*/ 	.word	0x00004c80
        /*065c*/ 	.word	0x000000ff
        /*0660*/ 	.word	0x00000070
        /*0664*/ 	.short	0x010a
        /*0666*/ 	.byte	0x07
	.zero		1


	//   ....[86]....
        /*0668*/ 	.word	0x00004cc0
        /*066c*/ 	.word	0x00000000
        /*0670*/ 	.word	0x00000078
        /*0674*/ 	.short	0x010a
        /*0676*/ 	.byte	0xff
	.zero		1


	//   ....[87]....
        /*0678*/ 	.word	0x00005030
        /*067c*/ 	.word	0x00000000
        /*0680*/ 	.word	0x00000090
        /*0684*/ 	.short	0x010a
        /*0686*/ 	.byte	0xff
	.zero		1


	//   ....[88]....
        /*0688*/ 	.word	0x00005140
        /*068c*/ 	.word	0x00000000
        /*0690*/ 	.word	0x00000000
        /*0694*/ 	.short	0x0101
        /*0696*/ 	.byte	0xff
	.zero		1


	//   ....[89]....
        /*0698*/ 	.word	0x00005bc0
        /*069c*/ 	.word	0x000000ff
        /*06a0*/ 	.word	0x00000040
        /*06a4*/ 	.short	0x010a
        /*06a6*/ 	.byte	0x30
	.zero		1


	//   ....[90]....
        /*06a8*/ 	.word	0x00005c00
        /*06ac*/ 	.word	0x00000056
        /*06b0*/ 	.word	0x000000b0
        /*06b4*/ 	.short	0x010a
        /*06b6*/ 	.byte	0xff
	.zero		1


	//   ....[91]....
        /*06b8*/ 	.word	0x00005d70
        /*06bc*/ 	.word	0x000000ff
        /*06c0*/ 	.word	0x00000040
        /*06c4*/ 	.short	0x010a
        /*06c6*/ 	.byte	0x30
	.zero		1


	//   ....[92]....
        /*06c8*/ 	.word	0x00005e70
        /*06cc*/ 	.word	0x00000056
        /*06d0*/ 	.word	0x000000b0
        /*06d4*/ 	.short	0x010a
        /*06d6*/ 	.byte	0xff
	.zero		1


	//   ....[93]....
        /*06d8*/ 	.word	0x00006470
        /*06dc*/ 	.word	0x00000000
        /*06e0*/ 	.word	0x00000000
        /*06e4*/ 	.short	0x0101
        /*06e6*/ 	.byte	0xff
	.zero		1


	//   ....[94]....
        /*06e8*/ 	.word	0x00006480
        /*06ec*/ 	.word	0x00000002
        /*06f0*/ 	.word	0x00000040
        /*06f4*/ 	.short	0x010a
        /*06f6*/ 	.byte	0xff
	.zero		1


	//   ....[95]....
        /*06f8*/ 	.word	0x00006550
        /*06fc*/ 	.word	0x00000002
        /*0700*/ 	.word	0x00000040
        /*0704*/ 	.short	0x010a
        /*0706*/ 	.byte	0xff
	.zero		1


	//   ....[96]....
        /*0708*/ 	.word	0x00006bd0
        /*070c*/ 	.word	0x00000010
        /*0710*/ 	.word	0x00000000
        /*0714*/ 	.short	0x0101
        /*0716*/ 	.byte	0xff
	.zero		1


	//   ....[97]....
        /*0718*/ 	.word	0x00006bf0
        /*071c*/ 	.word	0x00000000
        /*0720*/ 	.word	0x00000040
        /*0724*/ 	.short	0x010a
        /*0726*/ 	.byte	0xff
	.zero		1


	//   ....[98]....
        /*0728*/ 	.word	0x00006cb0
        /*072c*/ 	.word	0x00000000
        /*0730*/ 	.word	0x00000040
        /*0734*/ 	.short	0x010a
        /*0736*/ 	.byte	0xff
	.zero		1


	//   ....[99]....
        /*0738*/ 	.word	0x00007330
        /*073c*/ 	.word	0x00000010
        /*0740*/ 	.word	0x00000000
        /*0744*/ 	.short	0x0101
        /*0746*/ 	.byte	0xff
	.zero		1


	//   ....[100]....
        /*0748*/ 	.word	0x00007350
        /*074c*/ 	.word	0x00000002
        /*0750*/ 	.word	0x00000040
        /*0754*/ 	.short	0x010a
        /*0756*/ 	.byte	0xff
	.zero		1


	//   ....[101]....
        /*0758*/ 	.word	0x00007410
        /*075c*/ 	.word	0x00000002
        /*0760*/ 	.word	0x00000040
        /*0764*/ 	.short	0x010a
        /*0766*/ 	.byte	0xff
	.zero		1


	//   ....[102]....
        /*0768*/ 	.word	0x000076b0
        /*076c*/ 	.word	0x000000ff
        /*0770*/ 	.word	0x00000000
        /*0774*/ 	.short	0x0101
        /*0776*/ 	.byte	0x05
	.zero		1


	//   ....[103]....
        /*0778*/ 	.word	0x00007af0
        /*077c*/ 	.word	0x00000000
        /*0780*/ 	.word	0x00000000
        /*0784*/ 	.short	0x0101
        /*0786*/ 	.byte	0xff
	.zero		1


	//   ....[104]....
        /*0788*/ 	.word	0x00007d60
        /*078c*/ 	.word	0x000000ff
        /*0790*/ 	.word	0x00000000
        /*0794*/ 	.short	0x0101
        /*0796*/ 	.byte	0x04
	.zero		1


	//   ....[105]....
        /*0798*/ 	.word	0x00007d80
        /*079c*/ 	.word	0x00000002
        /*07a0*/ 	.word	0x00000100
        /*07a4*/ 	.short	0x010a
        /*07a6*/ 	.byte	0xff
	.zero		1


	//   ....[106]....
        /*07a8*/ 	.word	0x00007de0
        /*07ac*/ 	.word	0x00000002
        /*07b0*/ 	.word	0x00000020
        /*07b4*/ 	.short	0x010a
        /*07b6*/ 	.byte	0xff
	.zero		1


	//   ....[107]....
        /*07b8*/ 	.word	0x00007e40
        /*07bc*/ 	.word	0x00000002
        /*07c0*/ 	.word	0x00000020
        /*07c4*/ 	.short	0x010a
        /*07c6*/ 	.byte	0xff
	.zero		1


	//   ....[108]....
        /*07c8*/ 	.word	0x00007e90
        /*07cc*/ 	.word	0x00000002
        /*07d0*/ 	.word	0x00000090
        /*07d4*/ 	.short	0x010a
        /*07d6*/ 	.byte	0xff
	.zero		1


	//   ....[109]....
        /*07d8*/ 	.word	0x00007ef0
        /*07dc*/ 	.word	0x00000000
        /*07e0*/ 	.word	0x00000000
        /*07e4*/ 	.short	0x010a
        /*07e6*/ 	.byte	0xff
	.zero		1


	//   ....[110]....
        /*07e8*/ 	.word	0x00007f50
        /*07ec*/ 	.word	0x00000000
        /*07f0*/ 	.word	0x00000000
        /*07f4*/ 	.short	0x010a
        /*07f6*/ 	.byte	0xff
	.zero		1


	//   ....[111]....
        /*07f8*/ 	.word	0x00007fb0
        /*07fc*/ 	.word	0x00000000
        /*0800*/ 	.word	0x00000000
        /*0804*/ 	.short	0x010a
        /*0806*/ 	.byte	0xff
	.zero		1


	//   ....[112]....
        /*0808*/ 	.word	0x00008000
        /*080c*/ 	.word	0x00000000
        /*0810*/ 	.word	0x000000f0
        /*0814*/ 	.short	0x010a
        /*0816*/ 	.byte	0xff
	.zero		1


	//   ....[113]....
        /*0818*/ 	.word	0x00008060
        /*081c*/ 	.word	0x00000000
        /*0820*/ 	.word	0x000000a0
        /*0824*/ 	.short	0x010a
        /*0826*/ 	.byte	0xff
	.zero		1


	//   ....[114]....
        /*0828*/ 	.word	0x000080b0
        /*082c*/ 	.word	0x00000000
        /*0830*/ 	.word	0x00000090
        /*0834*/ 	.short	0x010a
        /*0836*/ 	.byte	0xff
	.zero		1


	//   ....[115]....
        /*0838*/ 	.word	0x00008110
        /*083c*/ 	.word	0x00000000
        /*0840*/ 	.word	0x000000a0
        /*0844*/ 	.short	0x010a
        /*0846*/ 	.byte	0xff
	.zero		1


	//   ....[116]....
        /*0848*/ 	.word	0x00008160
        /*084c*/ 	.word	0x00000000
        /*0850*/ 	.word	0x00000090
        /*0854*/ 	.short	0x010a
        /*0856*/ 	.byte	0xff
	.zero		1


	//   ....[117]....
        /*0858*/ 	.word	0x000081c0
        /*085c*/ 	.word	0x00000002
        /*0860*/ 	.word	0x000000d0
        /*0864*/ 	.short	0x010a
        /*0866*/ 	.byte	0xff
	.zero		1


	//   ....[118]....
        /*0868*/ 	.word	0x00008220
        /*086c*/ 	.word	0x00000000
        /*0870*/ 	.word	0x00000000
        /*0874*/ 	.short	0x010a
        /*0876*/ 	.byte	0xff
	.zero		1


	//   ....[119]....
        /*0878*/ 	.word	0x00008280
        /*087c*/ 	.word	0x00000000
        /*0880*/ 	.word	0x00000000
        /*0884*/ 	.short	0x010a
        /*0886*/ 	.byte	0xff
	.zero		1


	//   ....[120]....
        /*0888*/ 	.word	0x000082e0
        /*088c*/ 	.word	0x00000000
        /*0890*/ 	.word	0x00000000
        /*0894*/ 	.short	0x010a
        /*0896*/ 	.byte	0xff
	.zero		1


	//   ....[121]....
        /*0898*/ 	.word	0x00008340
        /*089c*/ 	.word	0x00000000
        /*08a0*/ 	.word	0x00000000
        /*08a4*/ 	.short	0x010a
        /*08a6*/ 	.byte	0xff
	.zero		1


	//   ....[122]....
        /*08a8*/ 	.word	0x000083a0
        /*08ac*/ 	.word	0x00000000
        /*08b0*/ 	.word	0x00000000
        /*08b4*/ 	.short	0x010a
        /*08b6*/ 	.byte	0xff
	.zero		1


	//   ....[123]....
        /*08b8*/ 	.word	0x000083f0
        /*08bc*/ 	.word	0x00000000
        /*08c0*/ 	.word	0x00000090
        /*08c4*/ 	.short	0x010a
        /*08c6*/ 	.byte	0xff
	.zero		1


	//   ....[124]....
        /*08c8*/ 	.word	0x00008450
        /*08cc*/ 	.word	0x00000000
        /*08d0*/ 	.word	0x00000088
        /*08d4*/ 	.short	0x010a
        /*08d6*/ 	.byte	0xff
	.zero		1


	//   ....[125]....
        /*08d8*/ 	.word	0x000084b0
        /*08dc*/ 	.word	0x00000000
        /*08e0*/ 	.word	0x00000060
        /*08e4*/ 	.short	0x010a
        /*08e6*/ 	.byte	0xff
	.zero		1


	//   ....[126]....
        /*08e8*/ 	.word	0x00008510
        /*08ec*/ 	.word	0x00000000
        /*08f0*/ 	.word	0x00000068
        /*08f4*/ 	.short	0x010a
        /*08f6*/ 	.byte	0xff
	.zero		1


	//   ....[127]....
        /*08f8*/ 	.word	0x00008570
        /*08fc*/ 	.word	0x00000000
        /*0900*/ 	.word	0x00000070
        /*0904*/ 	.short	0x010a
        /*0906*/ 	.byte	0xff
	.zero		1


	//   ....[128]....
        /*0908*/ 	.word	0x000085d0
        /*090c*/ 	.word	0x00000000
        /*0910*/ 	.word	0x00000078
        /*0914*/ 	.short	0x010a
        /*0916*/ 	.byte	0xff
	.zero		1


	//   ....[129]....
        /*0918*/ 	.word	0x00008630
        /*091c*/ 	.word	0x00000000
        /*0920*/ 	.word	0x00000060
        /*0924*/ 	.short	0x010a
        /*0926*/ 	.byte	0xff
	.zero		1


	//   ....[130]....
        /*0928*/ 	.word	0x00008690
        /*092c*/ 	.word	0x00000000
        /*0930*/ 	.word	0x00000068
        /*0934*/ 	.short	0x010a
        /*0936*/ 	.byte	0xff
	.zero		1


	//   ....[131]....
        /*0938*/ 	.word	0x000086f0
        /*093c*/ 	.word	0x00000000
        /*0940*/ 	.word	0x00000070
        /*0944*/ 	.short	0x010a
        /*0946*/ 	.byte	0xff
	.zero		1


	//   ....[132]....
        /*0948*/ 	.word	0x00008740
        /*094c*/ 	.word	0x00000000
        /*0950*/ 	.word	0x00000090
        /*0954*/ 	.short	0x010a
        /*0956*/ 	.byte	0xff
	.zero		1


	//   ....[133]....
        /*0958*/ 	.word	0x000087a0
        /*095c*/ 	.word	0x00000000
        /*0960*/ 	.word	0x00000040
        /*0964*/ 	.short	0x010a
        /*0966*/ 	.byte	0xff
	.zero		1


	//   ....[134]....
        /*0968*/ 	.word	0x000087f0
        /*096c*/ 	.word	0x00000056
        /*0970*/ 	.word	0x000000b0
        /*0974*/ 	.short	0x010a
        /*0976*/ 	.byte	0xff
	.zero		1


	//   ....[135]....
        /*0978*/ 	.word	0x00008840
        /*097c*/ 	.word	0x00000002
        /*0980*/ 	.word	0x00000040
        /*0984*/ 	.short	0x010a
        /*0986*/ 	.byte	0xff
	.zero		1


	//   ....[136]....
        /*0988*/ 	.word	0x00008890
        /*098c*/ 	.word	0x00000000
        /*0990*/ 	.word	0x00000040
        /*0994*/ 	.short	0x010a
        /*0996*/ 	.byte	0xff
	.zero		1


	//   ....[137]....
        /*0998*/ 	.word	0x000088e0
        /*099c*/ 	.word	0x00000002
        /*09a0*/ 	.word	0x00000040
        /*09a4*/ 	.short	0x010a
        /*09a6*/ 	.byte	0xff
	.zero		1


	//----- nvinfo : EIATTR_NUM_MBARRIERS
	.align		4
.L_47:
        /*09a8*/ 	.byte	0x03, 0x38
        /*09aa*/ 	.short	0x0022


	//----- nvinfo : EIATTR_EXIT_INSTR_OFFSETS
	.align		4
        /*09ac*/ 	.byte	0x04, 0x1c
        /*09ae*/ 	.short	(.L_49 - .L_48)


	//   ....[0]....
.L_48:
        /*09b0*/ 	.word	0x00002660


	//   ....[1]....
        /*09b4*/ 	.word	0x00002b50


	//   ....[2]....
        /*09b8*/ 	.word	0x00002bb0


	//   ....[3]....
        /*09bc*/ 	.word	0x00003cd0


	//   ....[4]....
        /*09c0*/ 	.word	0x00004cf0


	//   ....[5]....
        /*09c4*/ 	.word	0x00004d30


	//   ....[6]....
        /*09c8*/ 	.word	0x00007c50


	//   ....[7]....
        /*09cc*/ 	.word	0x00007cd0


	//   ....[8]....
        /*09d0*/ 	.word	0x00007d00


	//   ....[9]....
        /*09d4*/ 	.word	0x00007d70


	//----- nvinfo : EIATTR_MAX_THREADS
	.align		4
.L_49:
        /*09d8*/ 	.byte	0x04, 0x05
        /*09da*/ 	.short	(.L_51 - .L_50)
.L_50:
        /*09dc*/ 	.word	0x00000100
        /*09e0*/ 	.word	0x00000001
        /*09e4*/ 	.word	0x00000001


	//----- nvinfo : EIATTR_CRS_STACK_SIZE
	.align		4
.L_51:
        /*09e8*/ 	.byte	0x04, 0x1e
        /*09ea*/ 	.short	(.L_53 - .L_52)
.L_52:
        /*09ec*/ 	.word	0x00000000


	//----- nvinfo : EIATTR_CBANK_PARAM_SIZE
	.align		4
.L_53:
        /*09f0*/ 	.byte	0x03, 0x19
        /*09f2*/ 	.short	0x0800


	//----- nvinfo : EIATTR_PARAM_CBANK
	.align		4
        /*09f4*/ 	.byte	0x04, 0x0a
        /*09f6*/ 	.short	(.L_55 - .L_54)
	.align		4
.L_54:
        /*09f8*/ 	.word	index@(.nv.constant0._ZN7cutlass13device_kernelINS_4gemm6kernel13GemmUniversalIN4cute5tupleIJiiiiEEENS1_10collective13CollectiveMmaINS1_35MainloopSm100TmaUmmaWarpSpecializedILi4ELi2ELi4ENS5_IJNS4_1CILi1EEESB_SB_EEEEENS5_IJNSA_ILi64EEENSA_ILi128EEESE_EEEfNS5_IJlSB_lEEEfSH_NS4_8TiledMMAINS4_8MMA_AtomIJNS4_17SM100_MMA_TF32_SSINS_10tfloat32_tESL_fLi64ELi128ELNS4_4UMMA5MajorE0ELSN_0ELNSM_7ScaleInE0ELSO_0EEEEEENS4_6LayoutISC_NS5_IJNSA_ILi0EEESS_SS_EEEEENS5_IJNS4_10UnderscoreESV_SV_EEEEENS4_13SM90_TMA_LOADENS4_14ComposedLayoutINS4_7SwizzleILi3ELi4ELi3EEENS4_18smem_ptr_flag_bitsILi32EEENSR_INS5_IJNSA_ILi8EEENSA_ILi32EEEEEENS5_IJS15_SB_EEEEEEEvNS4_8identityESY_S19_vS1A_EENS_8epilogue10collective18CollectiveEpilogueINS1C_23Sm100TmaWarpSpecializedILi4ELi2ELi16ELb1ELb0EEEJSG_NS5_IJNSR_ISE_SB_EENSR_IS15_SB_EEEEEfSH_fSH_NS1C_6fusion15FusionCallbacksIS1G_NS1K_17LinearCombinationIffffLNS_15FloatRoundStyleE2EEESG_S1J_JEEENS4_5SM1004TMEM4LOAD26SM100_TMEM_LOAD_16dp128b8xESY_S19_NS4_17SM75_U32x4_LDSM_NENS4_14SM90_TMA_STOREES19_NS4_17SM90_U32x4_STSM_NENS4_39AutoVectorizingCopyWithAssumedAlignmentILi128EEEEEEvvEEEEvNT_6ParamsE)
        /*09fc*/ 	.short	0x0380
        /*09fe*/ 	.short	0x0800


	//----- nvinfo : EIATTR_SW_WAR
	.align		4
.L_55:
        /*0a00*/ 	.byte	0x04, 0x36
        /*0a02*/ 	.short	(.L_57 - .L_56)
.L_56:
        /*0a04*/ 	.word	0x00000008
.L_57:


//--------------------- .nv.callgraph             --------------------------
	.section	.nv.callgraph,"",@"SHT_CUDA_CALLGRAPH"
	.align	4
	.sectionentsize	8
	.align		4
        /*0000*/ 	.word	0x00000000
	.align		4
        /*0004*/ 	.word	0xffffffff
	.align		4
        /*0008*/ 	.word	index@(_ZN7cutlass13device_kernelINS_4gemm6kernel13GemmUniversalIN4cute5tupleIJiiiiEEENS1_10collective13CollectiveMmaINS1_35MainloopSm100TmaUmmaWarpSpecializedILi4ELi2ELi4ENS5_IJNS4_1CILi1EEESB_SB_EEEEENS5_IJNSA_ILi64EEENSA_ILi128EEESE_EEEfNS5_IJlSB_lEEEfSH_NS4_8TiledMMAINS4_8MMA_AtomIJNS4_17SM100_MMA_TF32_SSINS_10tfloat32_tESL_fLi64ELi128ELNS4_4UMMA5MajorE0ELSN_0ELNSM_7ScaleInE0ELSO_0EEEEEENS4_6LayoutISC_NS5_IJNSA_ILi0EEESS_SS_EEEEENS5_IJNS4_10UnderscoreESV_SV_EEEEENS4_13SM90_TMA_LOADENS4_14ComposedLayoutINS4_7SwizzleILi3ELi4ELi3EEENS4_18smem_ptr_flag_bitsILi32EEENSR_INS5_IJNSA_ILi8EEENSA_ILi32EEEEEENS5_IJS15_SB_EEEEEEEvNS4_8identityESY_S19_vS1A_EENS_8epilogue10collective18CollectiveEpilogueINS1C_23Sm100TmaWarpSpecializedILi4ELi2ELi16ELb1ELb0EEEJSG_NS5_IJNSR_ISE_SB_EENSR_IS15_SB_EEEEEfSH_fSH_NS1C_6fusion15FusionCallbacksIS1G_NS1K_17LinearCombinationIffffLNS_15FloatRoundStyleE2EEESG_S1J_JEEENS4_5SM1004TMEM4LOAD26SM100_TMEM_LOAD_16dp128b8xESY_S19_NS4_17SM75_U32x4_LDSM_NENS4_14SM90_TMA_STOREES19_NS4_17SM90_U32x4_STSM_NENS4_39AutoVectorizingCopyWithAssumedAlignmentILi128EEEEEEvvEEEEvNT_6ParamsE)
	.align		4
        /*000c*/ 	.word	index@(__assertfail)
	.align		4
        /*0010*/ 	.word	0x00000000
	.align		4
        /*0014*/ 	.word	0xfffffffe
	.align		4
        /*0018*/ 	.word	0x00000000
	.align		4
        /*001c*/ 	.word	0xfffffffd
	.align		4
        /*0020*/ 	.word	0x00000000
	.align		4
        /*0024*/ 	.word	0xfffffffc


//--------------------- .nv.constant4             --------------------------
	.section	.nv.constant4,"a",@progbits
	.align	8
	.align		8
.nv.constant4:
        /*0000*/ 	.dword	__assertfail
	.align		8
        /*0008*/ 	.dword	__unnamed_1
	.align		8
        /*0010*/ 	.dword	__unnamed_2
	.align		8
        /*0018*/ 	.dword	_ZN40_INTERNAL_68e611aa_4_k_cu_8ff553d0_299334cuda3std3__45__cpo5beginE
	.align		8
        /*0020*/ 	.dword	_ZN40_INTERNAL_68e611aa_4_k_cu_8ff553d0_299334cuda3std3__45__cpo3endE
	.align		8
        /*0028*/ 	.dword	_ZN40_INTERNAL_68e611aa_4_k_cu_8ff553d0_299334cuda3std3__45__cpo6cbeginE
	.align		8
        /*0030*/ 	.dword	_ZN40_INTERNAL_68e611aa_4_k_cu_8ff553d0_299334cuda3std3__45__cpo4cendE
	.align		8
        /*0038*/ 	.dword	_ZN40_INTERNAL_68e611aa_4_k_cu_8ff553d0_299334cuda3std3__442_GLOBAL__N__68e611aa_4_k_cu_8ff553d0_299336ignoreE
	.align		8
        /*0040*/ 	.dword	_ZN40_INTERNAL_68e611aa_4_k_cu_8ff553d0_299334cuda3std3__419piecewise_constructE
	.align		8
        /*0048*/ 	.dword	_ZN40_INTERNAL_68e611aa_4_k_cu_8ff553d0_299334cuda3std3__48in_placeE
	.align		8
        /*0050*/ 	.dword	_ZN40_INTERNAL_68e611aa_4_k_cu_8ff553d0_299334cuda3std6ranges3__45__cpo4swapE
	.align		8
        /*0058*/ 	.dword	_ZN40_INTERNAL_68e611aa_4_k_cu_8ff553d0_299334cuda3std6ranges3__45__cpo9iter_moveE
	.align		8
        /*0060*/ 	.dword	_ZN40_INTERNAL_68e611aa_4_k_cu_8ff553d0_299334cute7productE
	.align		8
        /*0068*/ 	.dword	_ZN40_INTERNAL_68e611aa_4_k_cu_8ff553d0_299334cute1_E
	.align		8
        /*0070*/ 	.dword	$str$25
	.align		8
        /*0078*/ 	.dword	$str$26
	.align		8
        /*0080*/ 	.dword	$str$27
	.align		8
        /*0088*/ 	.dword	$str$28


//--------------------- .text._ZN7cutlass13device_kernelINS_4gemm6kernel13GemmUniversalIN4cute5tupleIJiiiiEEENS1_10collective13CollectiveMmaINS1_35MainloopSm100TmaUmmaWarpSpecializedILi4ELi2ELi4ENS5_IJNS4_1CILi1EEESB_SB_EEEEENS5_IJNSA_ILi64EEENSA_ILi128EEESE_EEEfNS5_IJlSB_lEEEfSH_NS4_8TiledMMAINS4_8MMA_AtomIJNS4_17SM100_MMA_TF32_SSINS_10tfloat32_tESL_fLi64ELi128ELNS4_4UMMA5MajorE0ELSN_0ELNSM_7ScaleInE0ELSO_0EEEEEENS4_6LayoutISC_NS5_IJNSA_ILi0EEESS_SS_EEEEENS5_IJNS4_10UnderscoreESV_SV_EEEEENS4_13SM90_TMA_LOADENS4_14ComposedLayoutINS4_7SwizzleILi3ELi4ELi3EEENS4_18smem_ptr_flag_bitsILi32EEENSR_INS5_IJNSA_ILi8EEENSA_ILi32EEEEEENS5_IJS15_SB_EEEEEEEvNS4_8identityESY_S19_vS1A_EENS_8epilogue10collective18CollectiveEpilogueINS1C_23Sm100TmaWarpSpecializedILi4ELi2ELi16ELb1ELb0EEEJSG_NS5_IJNSR_ISE_SB_EENSR_IS15_SB_EEEEEfSH_fSH_NS1C_6fusion15FusionCallbacksIS1G_NS1K_17LinearCombinationIffffLNS_15FloatRoundStyleE2EEESG_S1J_JEEENS4_5SM1004TMEM4LOAD26SM100_TMEM_LOAD_16dp128b8xESY_S19_NS4_17SM75_U32x4_LDSM_NENS4_14SM90_TMA_STOREES19_NS4_17SM90_U32x4_STSM_NENS4_39AutoVectorizingCopyWithAssumedAlignmentILi128EEEEEEvvEEEEvNT_6ParamsE --------------------------
	.section	.text._ZN7cutlass13device_kernelINS_4gemm6kernel13GemmUniversalIN4cute5tupleIJiiiiEEENS1_10collective13CollectiveMmaINS1_35MainloopSm100TmaUmmaWarpSpecializedILi4ELi2ELi4ENS5_IJNS4_1CILi1EEESB_SB_EEEEENS5_IJNSA_ILi64EEENSA_ILi128EEESE_EEEfNS5_IJlSB_lEEEfSH_NS4_8TiledMMAINS4_8MMA_AtomIJNS4_17SM100_MMA_TF32_SSINS_10tfloat32_tESL_fLi64ELi128ELNS4_4UMMA5MajorE0ELSN_0ELNSM_7ScaleInE0ELSO_0EEEEEENS4_6LayoutISC_NS5_IJNSA_ILi0EEESS_SS_EEEEENS5_IJNS4_10UnderscoreESV_SV_EEEEENS4_13SM90_TMA_LOADENS4_14ComposedLayoutINS4_7SwizzleILi3ELi4ELi3EEENS4_18smem_ptr_flag_bitsILi32EEENSR_INS5_IJNSA_ILi8EEENSA_ILi32EEEEEENS5_IJS15_SB_EEEEEEEvNS4_8identityESY_S19_vS1A_EENS_8epilogue10collective18CollectiveEpilogueINS1C_23Sm100TmaWarpSpecializedILi4ELi2ELi16ELb1ELb0EEEJSG_NS5_IJNSR_ISE_SB_EENSR_IS15_SB_EEEEEfSH_fSH_NS1C_6fusion15FusionCallbacksIS1G_NS1K_17LinearCombinationIffffLNS_15FloatRoundStyleE2EEESG_S1J_JEEENS4_5SM1004TMEM4LOAD26SM100_TMEM_LOAD_16dp128b8xESY_S19_NS4_17SM75_U32x4_LDSM_NENS4_14SM90_TMA_STOREES19_NS4_17SM90_U32x4_STSM_NENS4_39AutoVectorizingCopyWithAssumedAlignmentILi128EEEEEEvvEEEEvNT_6ParamsE,"ax",@progbits
	.align	128
.text._ZN7cutlass13device_kernelINS_4gemm6kernel13GemmUniversalIN4cute5tupleIJiiiiEEENS1_10collective13CollectiveMmaINS1_35MainloopSm100TmaUmmaWarpSpecializedILi4ELi2ELi4ENS5_IJNS4_1CILi1EEESB_SB_EEEEENS5_IJNSA_ILi64EEENSA_ILi128EEESE_EEEfNS5_IJlSB_lEEEfSH_NS4_8TiledMMAINS4_8MMA_AtomIJNS4_17SM100_MMA_TF32_SSINS_10tfloat32_tESL_fLi64ELi128ELNS4_4UMMA5MajorE0ELSN_0ELNSM_7ScaleInE0ELSO_0EEEEEENS4_6LayoutISC_NS5_IJNSA_ILi0EEESS_SS_EEEEENS5_IJNS4_10UnderscoreESV_SV_EEEEENS4_13SM90_TMA_LOADENS4_14ComposedLayoutINS4_7SwizzleILi3ELi4ELi3EEENS4_18smem_ptr_flag_bitsILi32EEENSR_INS5_IJNSA_ILi8EEENSA_ILi32EEEEEENS5_IJS15_SB_EEEEEEEvNS4_8identityESY_S19_vS1A_EENS_8epilogue10collective18CollectiveEpilogueINS1C_23Sm100TmaWarpSpecializedILi4ELi2ELi16ELb1ELb0EEEJSG_NS5_IJNSR_ISE_SB_EENSR_IS15_SB_EEEEEfSH_fSH_NS1C_6fusion15FusionCallbacksIS1G_NS1K_17LinearCombinationIffffLNS_15FloatRoundStyleE2EEESG_S1J_JEEENS4_5SM1004TMEM4LOAD26SM100_TMEM_LOAD_16dp128b8xESY_S19_NS4_17SM75_U32x4_LDSM_NENS4_14SM90_TMA_STOREES19_NS4_17SM90_U32x4_STSM_NENS4_39AutoVectorizingCopyWithAssumedAlignmentILi128EEEEEEvvEEEEvNT_6ParamsE:
        .type           _ZN7cutlass13device_kernelINS_4gemm6kernel13GemmUniversalIN4cute5tupleIJiiiiEEENS1_10collective13CollectiveMmaINS1_35MainloopSm100TmaUmmaWarpSpecializedILi4ELi2ELi4ENS5_IJNS4_1CILi1EEESB_SB_EEEEENS5_IJNSA_ILi64EEENSA_ILi128EEESE_EEEfNS5_IJlSB_lEEEfSH_NS4_8TiledMMAINS4_8MMA_AtomIJNS4_17SM100_MMA_TF32_SSINS_10tfloat32_tESL_fLi64ELi128ELNS4_4UMMA5MajorE0ELSN_0ELNSM_7ScaleInE0ELSO_0EEEEEENS4_6LayoutISC_NS5_IJNSA_ILi0EEESS_SS_EEEEENS5_IJNS4_10UnderscoreESV_SV_EEEEENS4_13SM90_TMA_LOADENS4_14ComposedLayoutINS4_7SwizzleILi3ELi4ELi3EEENS4_18smem_ptr_flag_bitsILi32EEENSR_INS5_IJNSA_ILi8EEENSA_ILi32EEEEEENS5_IJS15_SB_EEEEEEEvNS4_8identityESY_S19_vS1A_EENS_8epilogue10collective18CollectiveEpilogueINS1C_23Sm100TmaWarpSpecializedILi4ELi2ELi16ELb1ELb0EEEJSG_NS5_IJNSR_ISE_SB_EENSR_IS15_SB_EEEEEfSH_fSH_NS1C_6fusion15FusionCallbacksIS1G_NS1K_17LinearCombinationIffffLNS_15FloatRoundStyleE2EEESG_S1J_JEEENS4_5SM1004TMEM4LOAD26SM100_TMEM_LOAD_16dp128b8xESY_S19_NS4_17SM75_U32x4_LDSM_NENS4_14SM90_TMA_STOREES19_NS4_17SM90_U32x4_STSM_NENS4_39AutoVectorizingCopyWithAssumedAlignmentILi128EEEEEEvvEEEEvNT_6ParamsE,@function
        .size           _ZN7cutlass13device_kernelINS_4gemm6kernel13GemmUniversalIN4cute5tupleIJiiiiEEENS1_10collective13CollectiveMmaINS1_35MainloopSm100TmaUmmaWarpSpecializedILi4ELi2ELi4ENS5_IJNS4_1CILi1EEESB_SB_EEEEENS5_IJNSA_ILi64EEENSA_ILi128EEESE_EEEfNS5_IJlSB_lEEEfSH_NS4_8TiledMMAINS4_8MMA_AtomIJNS4_17SM100_MMA_TF32_SSINS_10tfloat32_tESL_fLi64ELi128ELNS4_4UMMA5MajorE0ELSN_0ELNSM_7ScaleInE0ELSO_0EEEEEENS4_6LayoutISC_NS5_IJNSA_ILi0EEESS_SS_EEEEENS5_IJNS4_10UnderscoreESV_SV_EEEEENS4_13SM90_TMA_LOADENS4_14ComposedLayoutINS4_7SwizzleILi3ELi4ELi3EEENS4_18smem_ptr_flag_bitsILi32EEENSR_INS5_IJNSA_ILi8EEENSA_ILi32EEEEEENS5_IJS15_SB_EEEEEEEvNS4_8identityESY_S19_vS1A_EENS_8epilogue10collective18CollectiveEpilogueINS1C_23Sm100TmaWarpSpecializedILi4ELi2ELi16ELb1ELb0EEEJSG_NS5_IJNSR_ISE_SB_EENSR_IS15_SB_EEEEEfSH_fSH_NS1C_6fusion15FusionCallbacksIS1G_NS1K_17LinearCombinationIffffLNS_15FloatRoundStyleE2EEESG_S1J_JEEENS4_5SM1004TMEM4LOAD26SM100_TMEM_LOAD_16dp128b8xESY_S19_NS4_17SM75_U32x4_LDSM_NENS4_14SM90_TMA_STOREES19_NS4_17SM90_U32x4_STSM_NENS4_39AutoVectorizingCopyWithAssumedAlignmentILi128EEEEEEvvEEEEvNT_6ParamsE,(.L_x_176 - _ZN7cutlass13device_kernelINS_4gemm6kernel13GemmUniversalIN4cute5tupleIJiiiiEEENS1_10collective13CollectiveMmaINS1_35MainloopSm100TmaUmmaWarpSpecializedILi4ELi2ELi4ENS5_IJNS4_1CILi1EEESB_SB_EEEEENS5_IJNSA_ILi64EEENSA_ILi128EEESE_EEEfNS5_IJlSB_lEEEfSH_NS4_8TiledMMAINS4_8MMA_AtomIJNS4_17SM100_MMA_TF32_SSINS_10tfloat32_tESL_fLi64ELi128ELNS4_4UMMA5MajorE0ELSN_0ELNSM_7ScaleInE0ELSO_0EEEEEENS4_6LayoutISC_NS5_IJNSA_ILi0EEESS_SS_EEEEENS5_IJNS4_10UnderscoreESV_SV_EEEEENS4_13SM90_TMA_LOADENS4_14ComposedLayoutINS4_7SwizzleILi3ELi4ELi3EEENS4_18smem_ptr_flag_bitsILi32EEENSR_INS5_IJNSA_ILi8EEENSA_ILi32EEEEEENS5_IJS15_SB_EEEEEEEvNS4_8identityESY_S19_vS1A_EENS_8epilogue10collective18CollectiveEpilogueINS1C_23Sm100TmaWarpSpecializedILi4ELi2ELi16ELb1ELb0EEEJSG_NS5_IJNSR_ISE_SB_EENSR_IS15_SB_EEEEEfSH_fSH_NS1C_6fusion15FusionCallbacksIS1G_NS1K_17LinearCombinationIffffLNS_15FloatRoundStyleE2EEESG_S1J_JEEENS4_5SM1004TMEM4LOAD26SM100_TMEM_LOAD_16dp128b8xESY_S19_NS4_17SM75_U32x4_LDSM_NENS4_14SM90_TMA_STOREES19_NS4_17SM90_U32x4_STSM_NENS4_39AutoVectorizingCopyWithAssumedAlignmentILi128EEEEEEvvEEEEvNT_6ParamsE)
        .other          _ZN7cutlass13device_kernelINS_4gemm6kernel13GemmUniversalIN4cute5tupleIJiiiiEEENS1_10collective13CollectiveMmaINS1_35MainloopSm100TmaUmmaWarpSpecializedILi4ELi2ELi4ENS5_IJNS4_1CILi1EEESB_SB_EEEEENS5_IJNSA_ILi64EEENSA_ILi128EEESE_EEEfNS5_IJlSB_lEEEfSH_NS4_8TiledMMAINS4_8MMA_AtomIJNS4_17SM100_MMA_TF32_SSINS_10tfloat32_tESL_fLi64ELi128ELNS4_4UMMA5MajorE0ELSN_0ELNSM_7ScaleInE0ELSO_0EEEEEENS4_6LayoutISC_NS5_IJNSA_ILi0EEESS_SS_EEEEENS5_IJNS4_10UnderscoreESV_SV_EEEEENS4_13SM90_TMA_LOADENS4_14ComposedLayoutINS4_7SwizzleILi3ELi4ELi3EEENS4_18smem_ptr_flag_bitsILi32EEENSR_INS5_IJNSA_ILi8EEENSA_ILi32EEEEEENS5_IJS15_SB_EEEEEEEvNS4_8identityESY_S19_vS1A_EENS_8epilogue10collective18CollectiveEpilogueINS1C_23Sm100TmaWarpSpecializedILi4ELi2ELi16ELb1ELb0EEEJSG_NS5_IJNSR_ISE_SB_EENSR_IS15_SB_EEEEEfSH_fSH_NS1C_6fusion15FusionCallbacksIS1G_NS1K_17LinearCombinationIffffLNS_15FloatRoundStyleE2EEESG_S1J_JEEENS4_5SM1004TMEM4LOAD26SM100_TMEM_LOAD_16dp128b8xESY_S19_NS4_17SM75_U32x4_LDSM_NENS4_14SM90_TMA_STOREES19_NS4_17SM90_U32x4_STSM_NENS4_39AutoVectorizingCopyWithAssumedAlignmentILi128EEEEEEvvEEEEvNT_6ParamsE,@"STO_CUDA_ENTRY STV_DEFAULT"
_ZN7cutlass13device_kernelINS_4gemm6kernel13GemmUniversalIN4cute5tupleIJiiiiEEENS1_10collective13CollectiveMmaINS1_35MainloopSm100TmaUmmaWarpSpecializedILi4ELi2ELi4ENS5_IJNS4_1CILi1EEESB_SB_EEEEENS5_IJNSA_ILi64EEENSA_ILi128EEESE_EEEfNS5_IJlSB_lEEEfSH_NS4_8TiledMMAINS4_8MMA_AtomIJNS4_17SM100_MMA_TF32_SSINS_10tfloat32_tESL_fLi64ELi128ELNS4_4UMMA5MajorE0ELSN_0ELNSM_7ScaleInE0ELSO_0EEEEEENS4_6LayoutISC_NS5_IJNSA_ILi0EEESS_SS_EEEEENS5_IJNS4_10UnderscoreESV_SV_EEEEENS4_13SM90_TMA_LOADENS4_14ComposedLayoutINS4_7SwizzleILi3ELi4ELi3EEENS4_18smem_ptr_flag_bitsILi32EEENSR_INS5_IJNSA_ILi8EEENSA_ILi32EEEEEENS5_IJS15_SB_EEEEEEEvNS4_8identityESY_S19_vS1A_EENS_8epilogue10collective18CollectiveEpilogueINS1C_23Sm100TmaWarpSpecializedILi4ELi2ELi16ELb1ELb0EEEJSG_NS5_IJNSR_ISE_SB_EENSR_IS15_SB_EEEEEfSH_fSH_NS1C_6fusion15FusionCallbacksIS1G_NS1K_17LinearCombinationIffffLNS_15FloatRoundStyleE2EEESG_S1J_JEEENS4_5SM1004TMEM4LOAD26SM100_TMEM_LOAD_16dp128b8xESY_S19_NS4_17SM75_U32x4_LDSM_NENS4_14SM90_TMA_STOREES19_NS4_17SM90_U32x4_STSM_NENS4_39AutoVectorizingCopyWithAssumedAlignmentILi128EEEEEEvvEEEEvNT_6ParamsE:
[----:B------:R-:W1:Y:S01]  /*0000*/  LDC R1, c[0x0][0x37c] ;  /* 0x0000df00ff017b82 */ /* 0x000e620000000800 */
[----:B------:R-:W2:Y:S01]  /*0010*/  S2R R77, SR_TID.X ;  /* 0x00000000004d7919 */ /* 0x000ea20000002100 */
[----:B------:R-:W3:Y:S01]  /*0020*/  LDCU.64 UR4, c[0x0][0x890] ;  /* 0x00011200ff0477ac */ /* 0x000ee20008000a00 */
[----:B------:R-:W-:Y:S02]  /*0030*/  PRMT R64, RZ, 0x7610, R64 ;  /* 0x00007610ff407816 */ /* 0x000fe40000000040 */
[----:B------:R-:W-:Y:S01]  /*0040*/  ELECT P5, URZ, PT ;  /* 0x0000000000ff782f */ /* 0x000fe200038a0000 */
[----:B------:R-:W4:Y:S01]  /*0050*/  LDCU.64 UR46, c[0x0][0x358] ;  /* 0x00006b00ff2e77ac */ /* 0x000f220008000a00 */
[----:B---3--:R-:W-:-:S04]  /*0060*/  UISETP.NE.U32.AND UP0, UPT, UR4, URZ, UPT ;  /* 0x000000ff0400728c */ /* 0x008fc8000bf05070 */
[----:B------:R-:W-:Y:S01]  /*0070*/  UISETP.NE.AND.EX UP0, UPT, UR5, URZ, UPT, UP0 ;  /* 0x000000ff0500728c */ /* 0x000fe2000bf05300 */
[----:B--2---:R-:W-:-:S05]  /*0080*/  SHF.R.U32.HI R69, RZ, 0x5, R77 ;  /* 0x00000005ff457819 */ /* 0x004fca000001164d */
[----:B------:R-:W2:Y:S02]  /*0090*/  SHFL.IDX PT, R0, R69, RZ, 0x1f ;  /* 0x00001fff45007589 */ /* 0x000ea400000e0000 */
[----:B--2---:R-:W-:Y:S01]  /*00a0*/  R2UR UR8, R0 ;  /* 0x00000000000872ca */ /* 0x004fe200000e0000 */
[----:B-1--4-:R-:W-:-:S14]  /*00b0*/  BRA.U UP0, `(.L_x_0) ;  /* 0x00000001002c7547 */ /* 0x012fdc000b800000 */
[----:B------:R-:W1:Y:S02]  /*00c0*/  LDCU.64 UR6, c[0x0][0x888] ;  /* 0x00011100ff0677ac */ /* 0x000e640008000a00 */
[----:B-1----:R-:W-:-:S04]  /*00d0*/  UISETP.NE.U32.AND UP0, UPT, UR6, URZ, UPT ;  /* 0x000000ff0600728c */ /* 0x002fc8000bf05070 */
[----:B------:R-:W-:-:S09]  /*00e0*/  UISETP.NE.AND.EX UP0, UPT, UR7, URZ, UPT, UP0 ;  /* 0x000000ff0700728c */ /* 0x000fd2000bf05300 */
[----:B------:R-:W-:Y:S05]  /*00f0*/  BRA.U !UP0, `(.L_x_1) ;  /* 0x0000000108107547 */ /* 0x000fea000b800000 */
[----:B------:R-:W1:Y:S02]  /*0100*/  LDC.64 R2, c[0x0][0x888] ;  /* 0x00022200ff027b82 */ /* 0x000e640000000a00 */
[----:B-1----:R1:W5:Y:S01]  /*0110*/  LDG.E R35, desc[UR46][R2.64] ;  /* 0x0000002e02237981 */ /* 0x002362000c1e1900 */
[----:B------:R-:W-:Y:S01]  /*0120*/  HFMA2 R64, -RZ, RZ, 0, 5.9604644775390625e-08 ;  /* 0x00000001ff407431 */ /* 0x000fe200000001ff */
[----:B------:R-:W-:Y:S05]  /*0130*/  BRA `(.L_x_0) ;  /* 0x00000000000c7947 */ /* 0x000fea0003800000 */
.L_x_1:
[----:B------:R-:W1:Y:S01]  /*0140*/  LDCU UR6, c[0x0][0x880] ;  /* 0x00011000ff0677ac */ /* 0x000e620008000800 */
[----:B------:R-:W-:Y:S01]  /*0150*/  HFMA2 R64, -RZ, RZ, 0, 5.9604644775390625e-08 ;  /* 0x00000001ff407431 */ /* 0x000fe200000001ff */
[----:B-1----:R-:W-:-:S07]  /*0160*/  MOV R35, UR6 ;  /* 0x0000000600237c02 */ /* 0x002fce0008000f00 */
.L_x_0:
[----:B------:R-:W2:Y:S02]  /*0170*/  LDCU.64 UR6, c[0x0][0x8b0] ;  /* 0x00011600ff0677ac */ /* 0x000ea40008000a00 */
[----:B--2---:R-:W-:-:S04]  /*0180*/  UISETP.NE.U32.AND UP0, UPT, UR6, URZ, UPT ;  /* 0x000000ff0600728c */ /* 0x004fc8000bf05070 */
[----:B------:R-:W-:-:S09]  /*0190*/  UISETP.NE.AND.EX UP0, UPT, UR7, URZ, UPT, UP0 ;  /* 0x000000ff0700728c */ /* 0x000fd2000bf05300 */
[----:B------:R-:W-:Y:S05]  /*01a0*/  BRA.U UP0, `(.L_x_2) ;  /* 0x0000000100247547 */ /* 0x000fea000b800000 */
[----:B------:R-:W2:Y:S02]  /*01b0*/  LDCU.64 UR6, c[0x0][0x8a8] ;  /* 0x00011500ff0677ac */ /* 0x000ea40008000a00 */
[----:B--2---:R-:W-:-:S04]  /*01c0*/  UISETP.NE.U32.AND UP0, UPT, UR6, URZ, UPT ;  /* 0x000000ff0600728c */ /* 0x004fc8000bf05070 */
[----:B------:R-:W-:-:S09]  /*01d0*/  UISETP.NE.AND.EX UP0, UPT, UR7, URZ, UPT, UP0 ;  /* 0x000000ff0700728c */ /* 0x000fd2000bf05300 */
[----:B------:R-:W-:Y:S05]  /*01e0*/  BRA.U !UP0, `(.L_x_3) ;  /* 0x00000001080c7547 */ /* 0x000fea000b800000 */
[----:B-1----:R-:W1:Y:S02]  /*01f0*/  LDC.64 R2, c[0x0][0x8a8] ;  /* 0x00022a00ff027b82 */ /* 0x002e640000000a00 */
[----:B-1----:R2:W5:Y:S01]  /*0200*/  LDG.E R33, desc[UR46][R2.64] ;  /* 0x0000002e02217981 */ /* 0x002562000c1e1900 */
[----:B------:R-:W-:Y:S05]  /*0210*/  BRA `(.L_x_2) ;  /* 0x0000000000087947 */ /* 0x000fea0003800000 */
.L_x_3:
[----:B------:R-:W2:Y:S02]  /*0220*/  LDCU UR6, c[0x0][0x8a0] ;  /* 0x00011400ff0677ac */ /* 0x000ea40008000800 */
[----:B--2---:R-:W-:Y:S02]  /*0230*/  MOV R33, UR6 ;  /* 0x0000000600217c02 */ /* 0x004fe40008000f00 */
.L_x_2:
[----:B------:R-:W-:Y:S01]  /*0240*/  IMAD.U32 R0, RZ, RZ, UR8 ;  /* 0x00000008ff007e24 */ /* 0x000fe2000f8e00ff */
[----:B------:R-:W-:Y:S04]  /*0250*/  BSSY.RECONVERGENT B0, `(.L_x_4) ;  /* 0x000000c000007945 */ /* 0x000fe80003800200 */
[C---:B------:R-:W-:Y:S02]  /*0260*/  ISETP.NE.OR P1, PT, R0.reuse, 0x1, !P5 ;  /* 0x000000010000780c */ /* 0x040fe40006f25670 */
[----:B------:R-:W-:-:S11]  /*0270*/  ISETP.NE.OR P0, PT, R0, 0x3, !P5 ;  /* 0x000000030000780c */ /* 0x000fd60006f05670 */
[----:B------:R-:W-:Y:S05]  /*0280*/  @P1 BRA `(.L_x_5) ;  /* 0x0000000000201947 */ /* 0x000fea0003800000 */
[----:B------:R-:W3:Y:S02]  /*0290*/  LDCU.64 UR6, c[0x0][0x348] ;  /* 0x00006900ff0677ac */ /* 0x000ee40008000a00 */
[----:B---3--:R-:W-:Y:S02]  /*02a0*/  UIADD3 UR10, UP1, UPT, UR6, 0x80, URZ ;  /* 0x00000080060a7890 */ /* 0x008fe4000ff3e0ff */
[----:B------:R-:W-:Y:S02]  /*02b0*/  UIADD3 UR6, UP0, UPT, UR6, 0x180, URZ ;  /* 0x0000018006067890 */ /* 0x000fe4000ff1e0ff */
[----:B------:R-:W-:Y:S02]  /*02c0*/  UIADD3.X UR11, UPT, UPT, URZ, UR7, URZ, UP1, !UPT ;  /* 0x00000007ff0b7290 */ /* 0x000fe40008ffe4ff */
[----:B------:R-:W-:-:S07]  /*02d0*/  UIADD3.X UR7, UPT, UPT, URZ, UR7, URZ, UP0, !UPT ;  /* 0x00000007ff077290 */ /* 0x000fce00087fe4ff */
[----:B------:R3:W-:Y:S02]  /*02e0*/  UTMACCTL.PF [UR10] ;  /* 0x000000000a0079b9 */ /* 0x0007e40008040000 */
[----:B------:R3:W-:Y:S02]  /*02f0*/  UTMACCTL.PF [UR6] ;  /* 0x00000000060079b9 */ /* 0x0007e40008040000 */
[----:B---3--:R-:W-:Y:S01]  /*0300*/  NOP ;  /* 0x0000000000007918 */ /* 0x008fe20000000000 */
.L_x_5:
[----:B------:R-:W-:Y:S05]  /*0310*/  BSYNC.RECONVERGENT B0 ;  /* 0x0000000000007941 */ /* 0x000fea0003800200 */
.L_x_4:
[----:B------:R-:W-:Y:S04]  /*0320*/  BSSY.RECONVERGENT B0, `(.L_x_6) ;  /* 0x000000a000007945 */ /* 0x000fe80003800200 */
        /* <DEDUP_REMOVED lines=9> */
.L_x_7:
[----:B------:R-:W-:Y:S05]  /*03c0*/  BSYNC.RECONVERGENT B0 ;  /* 0x0000000000007941 */ /* 0x000fea0003800200 */
.L_x_6:
[----:B------:R-:W3:Y:S01]  /*03d0*/  LDCU.64 UR6, c[0x0][0x888] ;  /* 0x00011100ff0677ac */ /* 0x000ee20008000a00 */
[----:B------:R-:W-:Y:S02]  /*03e0*/  UISETP.EQ.U32.AND UP1, UPT, UR4, URZ, UPT ;  /* 0x000000ff0400728c */ /* 0x000fe4000bf22070 */
[----:B------:R-:W-:Y:S02]  /*03f0*/  UPLOP3.LUT UP2, UPT, UPT, UPT, UPT, 0x80, 0x8 ;  /* 0x000000000008789c */ /* 0x000fe40003f4f070 */
[----:B---3--:R-:W-:-:S04]  /*0400*/  UISETP.NE.U32.AND UP0, UPT, UR6, URZ, UPT ;  /* 0x000000ff0600728c */ /* 0x008fc8000bf05070 */
[----:B------:R-:W-:-:S04]  /*0410*/  UISETP.NE.AND.EX UP0, UPT, UR7, URZ, UPT, UP0 ;  /* 0x000000ff0700728c */ /* 0x000fc8000bf05300 */
[----:B------:R-:W-:-:S04]  /*0420*/  UISETP.EQ.OR.EX UP3, UPT, UR5, URZ, !UP0, UP1 ;  /* 0x000000ff0500728c */ /* 0x000fc8000c762710 */
[----:B------:R-:W-:-:S05]  /*0430*/  UP2UR UR50, UPR, URZ, 0x8 ;  /* 0x00000008ff327883 */ /* 0x000fca0008000000 */
[----:B------:R-:W-:Y:S07]  /*0440*/  BRA.U !UP3, `(.L_x_8) ;  /* 0x000000010b207547 */ /* 0x000fee000b800000 */
[----:B------:R-:W-:Y:S01]  /*0450*/  UISETP.NE.U32.AND UP2, UPT, UR4, URZ, UPT ;  /* 0x000000ff0400728c */ /* 0x000fe2000bf45070 */
[----:B-----5:R-:W-:Y:S01]  /*0460*/  FSETP.NEU.AND P0, PT, R35, RZ, PT ;  /* 0x000000ff2300720b */ /* 0x020fe20003f0d000 */
[----:B------:R-:W-:Y:S02]  /*0470*/  USEL UR4, URZ, 0xffffffff, UP0 ;  /* 0xffffffffff047887 */ /* 0x000fe40008000000 */
[----:B------:R-:W-:-:S10]  /*0480*/  UISETP.NE.AND.EX UP2, UPT, UR5, URZ, UPT, UP2 ;  /* 0x000000ff0500728c */ /* 0x000fd4000bf45320 */
[----:B------:R-:W-:Y:S01]  /*0490*/  VOTEU.ANY UP1, P0 ;  /* 0x0000000000ff7886 */ /* 0x000fe20000020100 */
[----:B------:R-:W-:-:S04]  /*04a0*/  @!UP2 USEL UR4, URZ, 0xffffffff, UP1 ;  /* 0xffffffffff04a887 */ /* 0x000fc80008800000 */
[----:B------:R-:W-:-:S04]  /*04b0*/  ULOP3.LUT UR4, UR4, 0x1, URZ, 0xc0, !UPT ;  /* 0x0000000104047892 */ /* 0x000fc8000f8ec0ff */
[----:B------:R-:W-:-:S11]  /*04c0*/  UISETP.NE.U32.AND UP2, UPT, UR4, 0x1, UPT ;  /* 0x000000010400788c */ /* 0x000fd6000bf45070 */
.L_x_8:
[----:B-12---:R-:W1:Y:S01]  /*04d0*/  SHFL.IDX PT, R2, R69, RZ, 0x1f ;  /* 0x00001fff45027589 */ /* 0x006e6200000e0000 */
[----:B------:R-:W-:-:S04]  /*04e0*/  UISETP.NE.AND UP1, UPT, UR8, 0x2, UPT ;  /* 0x000000020800788c */ /* 0x000fc8000bf25270 */
[----:B------:R-:W-:Y:S01]  /*04f0*/  USEL UR6, URZ, 0x1, UP1 ;  /* 0x00000001ff067887 */ /* 0x000fe20008800000 */
[----:B-1----:R-:W-:-:S13]  /*0500*/  ISETP.NE.AND P0, PT, R2, RZ, PT ;  /* 0x000000ff0200720c */ /* 0x002fda0003f05270 */
[----:B------:R-:W-:Y:S05]  /*0510*/  @P0 BRA `(.L_x_9) ;  /* 0x0000000000480947 */ /* 0x000fea0003800000 */
[----:B------:R-:W1:Y:S01]  /*0520*/  S2UR UR5, SR_CgaCtaId ;  /* 0x00000000000579c3 */ /* 0x000e620000008800 */
[----:B------:R-:W-:Y:S01]  /*0530*/  UMOV UR7, 0x400 ;  /* 0x0000040000077882 */ /* 0x000fe20000000000 */
[----:B------:R-:W-:Y:S01]  /*0540*/  UMOV UR4, 0x1 ;  /* 0x0000000100047882 */ /* 0x000fe20000000000 */
[----:B------:R-:W-:Y:S01]  /*0550*/  ELECT P0, URZ, PT ;  /* 0x0000000000ff782f */ /* 0x000fe20003800000 */
[----:B------:R-:W-:-:S04]  /*0560*/  UIADD3 UR10, UPT, UPT, -UR4, 0x100000, URZ ;  /* 0x00100000040a7890 */ /* 0x000fc8000fffe1ff */
[----:B------:R-:W-:Y:S02]  /*0570*/  USHF.L.U32 UR11, UR10, 0xb, URZ ;  /* 0x0000000b0a0b7899 */ /* 0x000fe400080006ff */
[----:B------:R-:W-:Y:S02]  /*0580*/  USHF.L.U32 UR10, UR10, 0x1, URZ ;  /* 0x000000010a0a7899 */ /* 0x000fe400080006ff */
[----:B-1----:R-:W-:Y:S01]  /*0590*/  ULEA UR5, UR5, UR7, 0x18 ;  /* 0x0000000705057291 */ /* 0x002fe2000f8ec0ff */
[----:B------:R-:W1:Y:S11]  /*05a0*/  FENCE.VIEW.ASYNC.S ;  /* 0x00000000000073c6 */ /* 0x000e760000000000 */
[----:B-1----:R1:W2:Y:S01]  /*05b0*/  SYNCS.EXCH.64 URZ, [UR5], UR10 ;  /* 0x0000000a05ff75b2 */ /* 0x0022a20008000100 */
[----:B------:R1:W3:Y:S01]  /*05c0*/  SYNCS.EXCH.64 URZ, [UR5+0x20], UR10 ;  /* 0x0000200a05ff75b2 */ /* 0x0002e20008000100 */
[----:B------:R1:W4:Y:S01]  /*05d0*/  SYNCS.EXCH.64 URZ, [UR5+0x8], UR10 ;  /* 0x0000080a05ff75b2 */ /* 0x0003220008000100 */
[----:B------:R1:W1:Y:S01]  /*05e0*/  SYNCS.EXCH.64 URZ, [UR5+0x28], UR10 ;  /* 0x0000280a05ff75b2 */ /* 0x0002620008000100 */
[----:B------:R1:W1:Y:S01]  /*05f0*/  SYNCS.EXCH.64 URZ, [UR5+0x10], UR10 ;  /* 0x0000100a05ff75b2 */ /* 0x0002620008000100 */
[----:B------:R1:W1:Y:S01]  /*0600*/  SYNCS.EXCH.64 URZ, [UR5+0x30], UR10 ;  /* 0x0000300a05ff75b2 */ /* 0x0002620008000100 */
[----:B------:R1:W1:Y:S01]  /*0610*/  SYNCS.EXCH.64 URZ, [UR5+0x18], UR10 ;  /* 0x0000180a05ff75b2 */ /* 0x0002620008000100 */
[----:B------:R1:W1:Y:S01]  /*0620*/  SYNCS.EXCH.64 URZ, [UR5+0x38], UR10 ;  /* 0x0000380a05ff75b2 */ /* 0x0002620008000100 */
[----:B------:R-:W-:Y:S01]  /*0630*/  NOP ;  /* 0x0000000000007918 */ /* 0x000fe20000000000 */
.L_x_9:
[----:B------:R-:W2:Y:S01]  /*0640*/  SHFL.IDX PT, R2, R69, RZ, 0x1f ;  /* 0x00001fff45027589 */ /* 0x000ea200000e0000 */
[----:B------:R-:W-:Y:S01]  /*0650*/  NOP ;  /* 0x0000000000007918 */ /* 0x000fe20000000000 */
[----:B--2---:R-:W-:-:S13]  /*0660*/  ISETP.NE.AND P0, PT, R2, 0x1, PT ;  /* 0x000000010200780c */ /* 0x004fda0003f05270 */
[----:B------:R-:W-:Y:S05]  /*0670*/  @P0 BRA `(.L_x_10) ;  /* 0x0000000000580947 */ /* 0x000fea0003800000 */
[----:B------:R-:W2:Y:S01]  /*0680*/  S2UR UR7, SR_CgaCtaId ;  /* 0x00000000000779c3 */ /* 0x000ea20000008800 */
[----:B------:R-:W-:Y:S01]  /*0690*/  UMOV UR9, 0x400 ;  /* 0x0000040000097882 */ /* 0x000fe20000000000 */
[----:B-1----:R-:W-:Y:S01]  /*06a0*/  UMOV UR5, 0x20 ;  /* 0x0000002000057882 */ /* 0x002fe20000000000 */
[----:B------:R-:W-:Y:S01]  /*06b0*/  UMOV UR4, 0x80 ;  /* 0x0000008000047882 */ /* 0x000fe20000000000 */
[----:B------:R-:W-:-:S04]  /*06c0*/  UIADD3 UR10, UPT, UPT, -UR5, 0x100000, URZ ;  /* 0x00100000050a7890 */ /* 0x000fc8000fffe1ff */
[----:B------:R-:W-:Y:S02]  /*06d0*/  USHF.L.U32 UR11, UR10, 0xb, URZ ;  /* 0x0000000b0a0b7899 */ /* 0x000fe400080006ff */
[----:B------:R-:W-:Y:S02]  /*06e0*/  USHF.L.U32 UR10, UR10, 0x1, URZ ;  /* 0x000000010a0a7899 */ /* 0x000fe400080006ff */
[----:B------:R-:W-:-:S04]  /*06f0*/  UIADD3 UR4, UPT, UPT, -UR4, 0x100000, URZ ;  /* 0x0010000004047890 */ /* 0x000fc8000fffe1ff */
[----:B------:R-:W-:Y:S02]  /*0700*/  USHF.L.U32 UR5, UR4, 0xb, URZ ;  /* 0x0000000b04057899 */ /* 0x000fe400080006ff */
[----:B------:R-:W-:Y:S01]  /*0710*/  USHF.L.U32 UR4, UR4, 0x1, URZ ;  /* 0x0000000104047899 */ /* 0x000fe200080006ff */
[----:B------:R-:W-:Y:S01]  /*0720*/  ELECT P0, URZ, PT ;  /* 0x0000000000ff782f */ /* 0x000fe20003800000 */
[----:B--2---:R-:W-:Y:S01]  /*0730*/  ULEA UR7, UR7, UR9, 0x18 ;  /* 0x0000000907077291 */ /* 0x004fe2000f8ec0ff */
[----:B------:R-:W1:Y:S11]  /*0740*/  FENCE.VIEW.ASYNC.S ;  /* 0x00000000000073c6 */ /* 0x000e760000000000 */
[----:B-1----:R2:W1:Y:S01]  /*0750*/  SYNCS.EXCH.64 URZ, [UR7+0x40], UR10 ;  /* 0x0000400a07ff75b2 */ /* 0x0024620008000100 */
[----:B------:R2:W1:Y:S01]  /*0760*/  SYNCS.EXCH.64 URZ, [UR7+0x60], UR4 ;  /* 0x0000600407ff75b2 */ /* 0x0004620008000100 */
[----:B------:R2:W1:Y:S01]  /*0770*/  SYNCS.EXCH.64 URZ, [UR7+0x48], UR10 ;  /* 0x0000480a07ff75b2 */ /* 0x0004620008000100 */
[----:B------:R2:W1:Y:S01]  /*0780*/  SYNCS.EXCH.64 URZ, [UR7+0x68], UR4 ;  /* 0x0000680407ff75b2 */ /* 0x0004620008000100 */
[----:B------:R2:W1:Y:S01]  /*0790*/  SYNCS.EXCH.64 URZ, [UR7+0x50], UR10 ;  /* 0x0000500a07ff75b2 */ /* 0x0004620008000100 */
[----:B------:R2:W1:Y:S01]  /*07a0*/  SYNCS.EXCH.64 URZ, [UR7+0x70], UR4 ;  /* 0x0000700407ff75b2 */ /* 0x0004620008000100 */
[----:B------:R2:W1:Y:S01]  /*07b0*/  SYNCS.EXCH.64 URZ, [UR7+0x58], UR10 ;  /* 0x0000580a07ff75b2 */ /* 0x0004620008000100 */
[----:B------:R2:W1:Y:S02]  /*07c0*/  SYNCS.EXCH.64 URZ, [UR7+0x78], UR4 ;  /* 0x0000780407ff75b2 */ /* 0x0004640008000100 */
[----:B--2---:R-:W-:Y:S01]  /*07d0*/  NOP ;  /* 0x0000000000007918 */ /* 0x004fe20000000000 */
.L_x_10:
[----:B------:R-:W2:Y:S01]  /*07e0*/  SHFL.IDX PT, R2, R69, RZ, 0x1f ;  /* 0x00001fff45027589 */ /* 0x000ea200000e0000 */
[----:B------:R-:W-:Y:S01]  /*07f0*/  NOP ;  /* 0x0000000000007918 */ /* 0x000fe20000000000 */
[----:B--2---:R-:W-:-:S13]  /*0800*/  ISETP.NE.AND P0, PT, R2, 0x3, PT ;  /* 0x000000030200780c */ /* 0x004fda0003f05270 */
[----:B------:R-:W-:Y:S05]  /*0810*/  @P0 BRA `(.L_x_11) ;  /* 0x0000000000300947 */ /* 0x000fea0003800000 */
[----:B-1----:R-:W1:Y:S01]  /*0820*/  S2UR UR5, SR_CgaCtaId ;  /* 0x00000000000579c3 */ /* 0x002e620000008800 */
        /* <DEDUP_REMOVED lines=8> */
[----:B-1----:R2:W1:Y:S01]  /*08b0*/  SYNCS.EXCH.64 URZ, [UR5+0x80], UR10 ;  /* 0x0000800a05ff75b2 */ /* 0x0024620008000100 */
[----:B------:R2:W1:Y:S02]  /*08c0*/  SYNCS.EXCH.64 URZ, [UR5+0x88], UR10 ;  /* 0x0000880a05ff75b2 */ /* 0x0004640008000100 */
[----:B--2---:R-:W-:Y:S01]  /*08d0*/  NOP ;  /* 0x0000000000007918 */ /* 0x004fe20000000000 */
.L_x_11:
[----:B------:R-:W2:Y:S01]  /*08e0*/  SHFL.IDX PT, R2, R69, RZ, 0x1f ;  /* 0x00001fff45027589 */ /* 0x000ea200000e0000 */
[----:B------:R-:W-:Y:S01]  /*08f0*/  NOP ;  /* 0x0000000000007918 */ /* 0x000fe20000000000 */
[----:B--2---:R-:W-:-:S13]  /*0900*/  ISETP.NE.AND P0, PT, R2, 0x4, PT ;  /* 0x000000040200780c */ /* 0x004fda0003f05270 */
[----:B------:R-:W-:Y:S05]  /*0910*/  @P0 BRA `(.L_x_12) ;  /* 0x00000000004c0947 */ /* 0x000fea0003800000 */
[----:B-1----:R-:W1:Y:S01]  /*0920*/  S2UR UR5, SR_CgaCtaId ;  /* 0x00000000000579c3 */ /* 0x002e620000008800 */
[----:B------:R-:W-:Y:S01]  /*0930*/  UMOV UR9, 0x100 ;  /* 0x0000010000097882 */ /* 0x000fe20000000000 */
[----:B------:R-:W-:Y:S01]  /*0940*/  UMOV UR7, 0x400 ;  /* 0x0000040000077882 */ /* 0x000fe20000000000 */
[----:B------:R-:W-:Y:S01]  /*0950*/  USEL UR9, UR9, 0xe0, UP2 ;  /* 0x000000e009097887 */ /* 0x000fe20009000000 */
[----:B------:R-:W-:Y:S01]  /*0960*/  UMOV UR4, 0x1 ;  /* 0x0000000100047882 */ /* 0x000fe20000000000 */
[----:B------:R-:W-:Y:S01]  /*0970*/  ELECT P0, URZ, PT ;  /* 0x0000000000ff782f */ /* 0x000fe20003800000 */
[----:B------:R-:W-:-:S04]  /*0980*/  UIADD3 UR10, UPT, UPT, -UR4, 0x100000, URZ ;  /* 0x00100000040a7890 */ /* 0x000fc8000fffe1ff */
[----:B------:R-:W-:Y:S02]  /*0990*/  USHF.L.U32 UR11, UR10, 0xb, URZ ;  /* 0x0000000b0a0b7899 */ /* 0x000fe400080006ff */
[----:B------:R-:W-:Y:S02]  /*09a0*/  USHF.L.U32 UR10, UR10, 0x1, URZ ;  /* 0x000000010a0a7899 */ /* 0x000fe400080006ff */
[----:B------:R-:W-:-:S04]  /*09b0*/  UIADD3 UR12, UPT, UPT, -UR9, 0x100000, URZ ;  /* 0x00100000090c7890 */ /* 0x000fc8000fffe1ff */
[----:B------:R-:W-:Y:S02]  /*09c0*/  USHF.L.U32 UR13, UR12, 0xb, URZ ;  /* 0x0000000b0c0d7899 */ /* 0x000fe400080006ff */
[----:B------:R-:W-:Y:S02]  /*09d0*/  USHF.L.U32 UR12, UR12, 0x1, URZ ;  /* 0x000000010c0c7899 */ /* 0x000fe400080006ff */
[----:B-1----:R-:W-:Y:S01]  /*09e0*/  ULEA UR5, UR5, UR7, 0x18 ;  /* 0x0000000705057291 */ /* 0x002fe2000f8ec0ff */
[----:B------:R-:W1:Y:S11]  /*09f0*/  FENCE.VIEW.ASYNC.S ;  /* 0x00000000000073c6 */ /* 0x000e760000000000 */
[----:B-1----:R2:W1:Y:S01]  /*0a00*/  SYNCS.EXCH.64 URZ, [UR5+0x90], UR10 ;  /* 0x0000900a05ff75b2 */ /* 0x0024620008000100 */
[----:B------:R2:W1:Y:S01]  /*0a10*/  SYNCS.EXCH.64 URZ, [UR5+0xa0], UR12 ;  /* 0x0000a00c05ff75b2 */ /* 0x0004620008000100 */
[----:B------:R2:W1:Y:S01]  /*0a20*/  SYNCS.EXCH.64 URZ, [UR5+0x98], UR10 ;  /* 0x0000980a05ff75b2 */ /* 0x0004620008000100 */
[----:B------:R2:W1:Y:S02]  /*0a30*/  SYNCS.EXCH.64 URZ, [UR5+0xa8], UR12 ;  /* 0x0000a80c05ff75b2 */ /* 0x0004640008000100 */
[----:B--2---:R-:W-:Y:S01]  /*0a40*/  NOP ;  /* 0x0000000000007918 */ /* 0x004fe20000000000 */
.L_x_12:
        /* <DEDUP_REMOVED lines=26> */
.L_x_13:
        /* <DEDUP_REMOVED lines=18> */
.L_x_14:
[----:B-1----:R-:W1:Y:S01]  /*0d10*/  S2UR UR5, SR_CTAID.X ;  /* 0x00000000000579c3 */ /* 0x002e620000002500 */
[----:B------:R-:W-:-:S05]  /*0d20*/  CS2R.32 R63, SR_CgaSize ;  /* 0x00000000003f7805 */ /* 0x000fca0000008a00 */
[----:B------:R-:W-:-:S05]  /*0d30*/  IMAD R63, R63, -0xa0, RZ ;  /* 0xffffff603f3f7824 */ /* 0x000fca00078e02ff */
[----:B------:R-:W-:-:S14]  /*0d40*/  R2UR UR9, R63 ;  /* 0x000000003f0972ca */ /* 0x000fdc00000e0000 */
[----:B------:R-:W2:Y:S01]  /*0d50*/  LDCU UR9, c[0x0][UR9+0x2b0] ;  /* 0x00005600090977ac */ /* 0x000ea20008000800 */
[----:B------:R-:W-:Y:S01]  /*0d60*/  NOP ;  /* 0x0000000000007918 */ /* 0x000fe20000000000 */
[----:B------:R-:W-:-:S05]  /*0d70*/  CS2R.32 R63, SR_CgaSize ;  /* 0x00000000003f7805 */ /* 0x000fca0000008a00 */
[----:B------:R-:W-:-:S05]  /*0d80*/  IMAD R63, R63, -0xa0, RZ ;  /* 0xffffff603f3f7824 */ /* 0x000fca00078e02ff */
[----:B------:R-:W-:-:S14]  /*0d90*/  R2UR UR7, R63 ;  /* 0x000000003f0772ca */ /* 0x000fdc00000e0000 */
[----:B------:R-:W3:Y:S01]  /*0da0*/  LDCU UR7, c[0x0][UR7+0x2b4] ;  /* 0x00005680070777ac */ /* 0x000ee20008000800 */
[----:B------:R-:W4:Y:S08]  /*0db0*/  S2UR UR4, SR_CTAID.Y ;  /* 0x00000000000479c3 */ /* 0x000f300000002600 */
[----:B------:R-:W3:Y:S01]  /*0dc0*/  LDC R10, c[0x0][0xb24] ;  /* 0x0002c900ff0a7b82 */ /* 0x000ee20000000800 */
[----:B-1----:R-:W-:-:S02]  /*0dd0*/  I2FP.F32.U32 R63, UR5 ;  /* 0x00000005003f7c45 */ /* 0x002fc40008201000 */
[----:B------:R-:W-:-:S05]  /*0de0*/  CS2R.32 R3, SR_CgaSize ;  /* 0x0000000000037805 */ /* 0x000fca0000008a00 */
[----:B------:R-:W-:-:S06]  /*0df0*/  IMAD R3, R3, -0xa0, RZ ;  /* 0xffffff6003037824 */ /* 0x000fcc00078e02ff */
[----:B------:R-:W1:Y:S01]  /*0e00*/  LDC R3, c[0x0][R3+0x2a0] ;  /* 0x0000a80003037b82 */ /* 0x000e620000000800 */
[----:B------:R-:W-:Y:S01]  /*0e10*/  MOV R15, UR5 ;  /* 0x00000005000f7c02 */ /* 0x000fe20008000f00 */
[----:B--2---:R-:W-:Y:S01]  /*0e20*/  FMUL R63, R63, UR9 ;  /* 0x000000093f3f7c20 */ /* 0x004fe20008400000 */
[----:B----4-:R-:W-:Y:S02]  /*0e30*/  I2FP.F32.U32 R62, UR4 ;  /* 0x00000004003e7c45 */ /* 0x010fe40008201000 */
[----:B------:R-:W-:-:S05]  /*0e40*/  CS2R.32 R2, SR_CgaSize ;  /* 0x0000000000027805 */ /* 0x000fca0000008a00 */
[----:B------:R-:W-:-:S06]  /*0e50*/  IMAD R2, R2, -0xa0, RZ ;  /* 0xffffff6002027824 */ /* 0x000fcc00078e02ff */
[----:B------:R-:W2:Y:S01]  /*0e60*/  LDC R2, c[0x0][R2+0x2a4] ;  /* 0x0000a90002027b82 */ /* 0x000ea20000000800 */
[----:B------:R-:W-:Y:S01]  /*0e70*/  MOV R14, UR4 ;  /* 0x00000004000e7c02 */ /* 0x000fe20008000f00 */
[----:B------:R-:W4:Y:S01]  /*0e80*/  F2I.U32.TRUNC.NTZ R63, R63 ;  /* 0x0000003f003f7305 */ /* 0x000f22000020f000 */
[----:B---3--:R-:W-:-:S05]  /*0e90*/  FMUL R62, R62, UR7 ;  /* 0x000000073e3e7c20 */ /* 0x008fca0008400000 */
[----:B------:R-:W-:Y:S01]  /*0ea0*/  BAR.SYNC.DEFER_BLOCKING 0x0 ;  /* 0x0000000000007b1d */ /* 0x000fe20000010000 */
[----:B------:R-:W-:-:S05]  /*0eb0*/  ISETP.GE.AND P0, PT, R10, 0x1, PT ;  /* 0x000000010a00780c */ /* 0x000fca0003f06270 */
[----:B------:R-:W3:Y:S02]  /*0ec0*/  F2I.U32.TRUNC.NTZ R62, R62 ;  /* 0x0000003e003e7305 */ /* 0x000ee4000020f000 */
[----:B------:R-:W2:Y:S01]  /*0ed0*/  S2UR UR36, SR_CTAID.Z ;  /* 0x00000000002479c3 */ /* 0x000ea20000002700 */
[----:B----4-:R-:W-:-:S05]  /*0ee0*/  IADD3 R63, PT, PT, -R63, RZ, RZ ;  /* 0x000000ff3f3f7210 */ /* 0x010fca0007ffe1ff */
[----:B-1----:R-:W-:Y:S01]  /*0ef0*/  IMAD R63, R3, R63, UR5 ;  /* 0x00000005033f7e24 */ /* 0x002fe2000f8e023f */
[----:B---3--:R-:W-:-:S05]  /*0f00*/  IADD3 R62, PT, PT, -R62, RZ, RZ ;  /* 0x000000ff3e3e7210 */ /* 0x008fca0007ffe1ff */
[----:B--2---:R-:W-:Y:S01]  /*0f10*/  IMAD R62, R2, R62, UR4 ;  /* 0x00000004023e7e24 */ /* 0x004fe2000f8e023e */
[----:B------:R-:W-:Y:S06]  /*0f20*/  @!P0 BRA `(.L_x_15) ;  /* 0x0000000000b88947 */ /* 0x000fec0003800000 */
[----:B------:R-:W1:Y:S01]  /*0f30*/  LDC.64 R4, c[0x0][0xb18] ;  /* 0x0002c600ff047b82 */ /* 0x000e620000000a00 */
[----:B------:R-:W-:-:S07]  /*0f40*/  ISETP.NE.AND P0, PT, R10, 0x1, PT ;  /* 0x000000010a00780c */ /* 0x000fce0003f05270 */
[----:B------:R-:W2:Y:S08]  /*0f50*/  LDC R9, c[0x0][0xb0c] ;  /* 0x0002c300ff097b82 */ /* 0x000eb00000000800 */
[----:B------:R-:W3:Y:S08]  /*0f60*/  LDC R12, c[0x0][0x370] ;  /* 0x0000dc00ff0c7b82 */ /* 0x000ef00000000800 */
[----:B------:R-:W4:Y:S01]  /*0f70*/  LDC R11, c[0x0][0x374] ;  /* 0x0000dd00ff0b7b82 */ /* 0x000f220000000800 */
[----:B-1----:R-:W-:-:S07]  /*0f80*/  ISETP.NE.AND P1, PT, R4, 0x1, PT ;  /* 0x000000010400780c */ /* 0x002fce0003f25270 */
[----:B------:R-:W3:Y:S01]  /*0f90*/  LDC.64 R6, c[0x0][0xb10] ;  /* 0x0002c400ff067b82 */ /* 0x000ee20000000a00 */
[----:B--2---:R-:W-:-:S07]  /*0fa0*/  ISETP.NE.AND P2, PT, R9, 0x1, PT ;  /* 0x000000010900780c */ /* 0x004fce0003f45270 */
[----:B------:R-:W1:Y:S08]  /*0fb0*/  LDC R8, c[0x0][0xb20] ;  /* 0x0002c800ff087b82 */ /* 0x000e700000000800 */
[----:B------:R-:W2:Y:S01]  /*0fc0*/  LDC.64 R2, c[0x0][0xb28] ;  /* 0x0002ca00ff027b82 */ /* 0x000ea20000000a00 */
[----:B----4-:R-:W-:-:S04]  /*0fd0*/  IMAD.HI.U32 R13, R11, R5, RZ ;  /* 0x000000050b0d7227 */ /* 0x010fc800078e00ff */
[----:B------:R-:W-:-:S04]  /*0fe0*/  IMAD.HI.U32 R5, R14, R5, RZ ;  /* 0x000000050e057227 */ /* 0x000fc800078e00ff */
[----:B---3--:R-:W-:-:S05]  /*0ff0*/  IMAD.HI.U32 R16, R12, R6, RZ ;  /* 0x000000060c107227 */ /* 0x008fca00078e00ff */
[-C--:B------:R-:W-:Y:S01]  /*1000*/  @P2 SHF.R.U32.HI R12, RZ, R7.reuse, R16 ;  /* 0x00000007ff0c2219 */ /* 0x080fe20000011610 */
[----:B------:R-:W-:Y:S01]  /*1010*/  IMAD.HI.U32 R16, R15, R6, RZ ;  /* 0x000000060f107227 */ /* 0x000fe200078e00ff */
[-C--:B-1----:R-:W-:Y:S02]  /*1020*/  @P1 SHF.R.U32.HI R11, RZ, R8.reuse, R13 ;  /* 0x00000008ff0b1219 */ /* 0x082fe4000001160d */
[----:B------:R-:W-:Y:S02]  /*1030*/  SHF.R.U32.HI R5, RZ, R8, R5 ;  /* 0x00000008ff057219 */ /* 0x000fe40000011605 */
[----:B------:R-:W-:Y:S02]  /*1040*/  SHF.R.U32.HI R16, RZ, R7, R16 ;  /* 0x00000007ff107219 */ /* 0x000fe40000011610 */
[----:B------:R-:W-:Y:S01]  /*1050*/  SEL R5, R14, R5, !P1 ;  /* 0x000000050e057207 */ /* 0x000fe20004800000 */
[----:B--2---:R-:W-:Y:S01]  /*1060*/  IMAD.HI.U32 R13, R11, R2, RZ ;  /* 0x000000020b0d7227 */ /* 0x004fe200078e00ff */
[----:B------:R-:W-:-:S03]  /*1070*/  SEL R16, R15, R16, !P2 ;  /* 0x000000100f107207 */ /* 0x000fc60005000000 */
[----:B------:R-:W-:Y:S01]  /*1080*/  IMAD.HI.U32 R6, R12, R2, RZ ;  /* 0x000000020c067227 */ /* 0x000fe200078e00ff */
[----:B------:R-:W-:-:S04]  /*1090*/  @P0 SHF.R.U32.HI R11, RZ, R3, R13 ;  /* 0x00000003ff0b0219 */ /* 0x000fc8000001160d */
[----:B------:R-:W-:Y:S01]  /*10a0*/  @P0 SHF.R.U32.HI R12, RZ, R3, R6 ;  /* 0x00000003ff0c0219 */ /* 0x000fe20000011606 */
[----:B------:R-:W-:-:S04]  /*10b0*/  IMAD R11, R11, R10, RZ ;  /* 0x0000000a0b0b7224 */ /* 0x000fc800078e02ff */
[----:B------:R-:W-:Y:S01]  /*10c0*/  IMAD R6, R12, R10, RZ ;  /* 0x0000000a0c067224 */ /* 0x000fe200078e02ff */
[----:B------:R-:W-:-:S04]  /*10d0*/  ISETP.GE.AND P1, PT, R5, R11, PT ;  /* 0x0000000b0500720c */ /* 0x000fc80003f26270 */
[----:B------:R-:W-:Y:S01]  /*10e0*/  ISETP.GE.OR P1, PT, R16, R6, P1 ;  /* 0x000000061000720c */ /* 0x000fe20000f26670 */
[----:B------:R-:W-:-:S05]  /*10f0*/  IMAD.HI.U32 R6, R5, R2, RZ ;  /* 0x0000000205067227 */ /* 0x000fca00078e00ff */
[----:B------:R-:W-:-:S04]  /*1100*/  SHF.R.U32.HI R6, RZ, R3, R6 ;  /* 0x00000003ff067219 */ /* 0x000fc80000011606 */
[----:B------:R-:W-:-:S03]  /*1110*/  SEL R6, R5, R6, !P0 ;  /* 0x0000000605067207 */ /* 0x000fc60004000000 */
[----:B------:R-:W-:Y:S01]  /*1120*/  @!P1 IMAD.HI.U32 R7, R16, R2, RZ ;  /* 0x0000000210079227 */ /* 0x000fe200078e00ff */
[----:B------:R-:W-:-:S04]  /*1130*/  IADD3 R2, PT, PT, -R6, RZ, RZ ;  /* 0x000000ff06027210 */ /* 0x000fc80007ffe1ff */
[----:B------:R-:W-:Y:S01]  /*1140*/  @!P1 SHF.R.U32.HI R3, RZ, R3, R7 ;  /* 0x00000003ff039219 */ /* 0x000fe20000011607 */
[----:B------:R-:W-:Y:S01]  /*1150*/  IMAD R2, R10, R2, R5 ;  /* 0x000000020a027224 */ /* 0x000fe200078e0205 */
[----:B------:R-:W-:Y:S02]  /*1160*/  IADD3 R7, PT, PT, -R5, RZ, RZ ;  /* 0x000000ff05077210 */ /* 0x000fe40007ffe1ff */
[----:B------:R-:W-:-:S03]  /*1170*/  @!P1 SEL R3, R16, R3, !P0 ;  /* 0x0000000310039207 */ /* 0x000fc60004000000 */
[----:B------:R-:W-:Y:S02]  /*1180*/  IMAD R7, R4, R7, R14 ;  /* 0x0000000704077224 */ /* 0x000fe400078e020e */
[--C-:B------:R-:W-:Y:S02]  /*1190*/  @!P1 IMAD.IADD R6, R6, 0x1, -R3.reuse ;  /* 0x0000000106069824 */ /* 0x100fe400078e0a03 */
[----:B------:R-:W-:Y:S01]  /*11a0*/  @!P1 IMAD R3, R2, R12, R3 ;  /* 0x0000000c02039224 */ /* 0x000fe200078e0203 */
[----:B------:R-:W-:Y:S01]  /*11b0*/  IADD3 R2, PT, PT, -R16, RZ, RZ ;  /* 0x000000ff10027210 */ /* 0x000fe20007ffe1ff */
[----:B------:R-:W-:Y:S02]  /*11c0*/  @!P1 IMAD R5, R6, R10, R16 ;  /* 0x0000000a06059224 */ /* 0x000fe400078e0210 */
[----:B------:R-:W-:Y:S02]  /*11d0*/  @!P1 IMAD.MOV.U32 R16, RZ, RZ, R3 ;  /* 0x000000ffff109224 */ /* 0x000fe400078e0003 */
[----:B------:R-:W-:-:S02]  /*11e0*/  IMAD R2, R9, R2, R15 ;  /* 0x0000000209027224 */ /* 0x000fc400078e020f */
[----:B------:R-:W-:Y:S02]  /*11f0*/  IMAD R14, R5, R4, R7 ;  /* 0x00000004050e7224 */ /* 0x000fe400078e0207 */
[----:B------:R-:W-:Y:S02]  /*1200*/  IMAD R15, R16, R9, R2 ;  /* 0x00000009100f7224 */ /* 0x000fe400078e0202 */
.L_x_15:
[----:B------:R-:W1:Y:S01]  /*1210*/  LDCU UR4, c[0x0][0xb30] ;  /* 0x00016600ff0477ac */ /* 0x000e620008000800 */
[----:B------:R-:W2:Y:S08]  /*1220*/  S2UR UR37, SR_CgaCtaId ;  /* 0x00000000002579c3 */ /* 0x000eb00000008800 */
[----:B------:R-:W3:Y:S01]  /*1230*/  LDC R26, c[0x0][0xb24] ;  /* 0x0002c900ff1a7b82 */ /* 0x000ee20000000800 */
[----:B-1----:R-:W-:-:S09]  /*1240*/  UISETP.NE.AND UP1, UPT, UR4, 0x1, UPT ;  /* 0x000000010400788c */ /* 0x002fd2000bf25270 */
[----:B--2---:R-:W-:Y:S05]  /*1250*/  BRA.U UP1, `(.L_x_16) ;  /* 0x0000000101407547 */ /* 0x004fea000b800000 */
[----:B------:R-:W1:Y:S08]  /*1260*/  LDC.64 R4, c[0x0][0xb10] ;  /* 0x0002c400ff047b82 */ /* 0x000e700000000a00 */
[----:B------:R-:W2:Y:S08]  /*1270*/  LDC.64 R2, c[0x0][0xb18] ;  /* 0x0002c600ff027b82 */ /* 0x000eb00000000a00 */
[----:B------:R-:W4:Y:S08]  /*1280*/  LDC R6, c[0x0][0xb20] ;  /* 0x0002c800ff067b82 */ /* 0x000f300000000800 */
[----:B------:R-:W3:Y:S01]  /*1290*/  LDC R7, c[0x0][0xb0c] ;  /* 0x0002c300ff077b82 */ /* 0x000ee20000000800 */
[----:B-1----:R-:W-:-:S05]  /*12a0*/  IMAD.HI.U32 R4, R15, R4, RZ ;  /* 0x000000040f047227 */ /* 0x002fca00078e00ff */
[----:B------:R-:W-:Y:S01]  /*12b0*/  SHF.R.U32.HI R4, RZ, R5, R4 ;  /* 0x00000005ff047219 */ /* 0x000fe20000011604 */
[----:B--2---:R-:W-:Y:S01]  /*12c0*/  IMAD.HI.U32 R3, R14, R3, RZ ;  /* 0x000000030e037227 */ /* 0x004fe200078e00ff */
[----:B------:R-:W-:-:S04]  /*12d0*/  ISETP.NE.AND P0, PT, R2, 0x1, PT ;  /* 0x000000010200780c */ /* 0x000fc80003f05270 */
[----:B----4-:R-:W-:-:S04]  /*12e0*/  SHF.R.U32.HI R3, RZ, R6, R3 ;  /* 0x00000006ff037219 */ /* 0x010fc80000011603 */
[----:B------:R-:W-:Y:S02]  /*12f0*/  SEL R3, R14, R3, !P0 ;  /* 0x000000030e037207 */ /* 0x000fe40004000000 */
[----:B---3--:R-:W-:-:S04]  /*1300*/  ISETP.NE.AND P1, PT, R7, 0x1, PT ;  /* 0x000000010700780c */ /* 0x008fc80003f25270 */
[----:B------:R-:W-:-:S05]  /*1310*/  SEL R4, R15, R4, !P1 ;  /* 0x000000040f047207 */ /* 0x000fca0004800000 */
[----:B------:R-:W-:Y:S02]  /*1320*/  IMAD.IADD R5, R3, 0x1, -R4 ;  /* 0x0000000103057824 */ /* 0x000fe400078e0a04 */
[----:B------:R-:W-:Y:S02]  /*1330*/  IMAD.IADD R3, R4, 0x1, -R3 ;  /* 0x0000000104037824 */ /* 0x000fe400078e0a03 */
[----:B------:R-:W-:Y:S02]  /*1340*/  IMAD R15, R5, R7, R15 ;  /* 0x00000007050f7224 */ /* 0x000fe400078e020f */
[----:B------:R-:W-:-:S07]  /*1350*/  IMAD R14, R3, R2, R14 ;  /* 0x00000002030e7224 */ /* 0x000fce00078e020e */
.L_x_16:
[----:B------:R-:W-:Y:S01]  /*1360*/  BAR.SYNC.DEFER_BLOCKING 0x0 ;  /* 0x0000000000007b1d */ /* 0x000fe20000010000 */
[----:B------:R-:W-:Y:S01]  /*1370*/  UISETP.NE.AND UP1, UPT, UR8, 0x2, UPT ;  /* 0x000000020800788c */ /* 0x000fe2000bf25270 */
[----:B------:R-:W-:Y:S02]  /*1380*/  ISETP.NE.OR P5, PT, R0, 0x2, !P5 ;  /* 0x000000020000780c */ /* 0x000fe40006fa5670 */
[----:B------:R-:W-:-:S06]  /*1390*/  LOP3.LUT R2, R77, 0x1f, RZ, 0xc0, !PT ;  /* 0x0000001f4d027812 */ /* 0x000fcc00078ec0ff */
[----:B------:R-:W-:Y:S05]  /*13a0*/  BRA.U UP1, `(.L_x_17) ;  /* 0x0000001101b47547 */ /* 0x000fea000b800000 */
[----:B------:R-:W1:Y:S01]  /*13b0*/  LDCU UR13, c[0x0][0x38c] ;  /* 0x00007180ff0d77ac */ /* 0x000e620008000800 */
[----:B------:R-:W2:Y:S01]  /*13c0*/  LDC R8, c[0x0][0x370] ;  /* 0x0000dc00ff087b82 */ /* 0x000ea20000000800 */
[----:B------:R-:W-:Y:S01]  /*13d0*/  PLOP3.LUT P1, PT, PT, PT, UP2, 0x80, 0x8 ;  /* 0x000000000008781c */ /* 0x000fe20003f2f028 */
[----:B------:R-:W-:Y:S01]  /*13e0*/  IMAD.MOV.U32 R17, RZ, RZ, 0x1 ;  /* 0x00000001ff117424 */ /* 0x000fe200078e00ff */
[----:B------:R-:W-:Y:S01]  /*13f0*/  ISETP.EQ.OR P4, PT, R2, RZ, P5 ;  /* 0x000000ff0200720c */ /* 0x000fe20002f82670 */
[----:B------:R-:W-:Y:S01]  /*1400*/  IMAD.MOV.U32 R16, RZ, RZ, RZ ;  /* 0x000000ffff107224 */ /* 0x000fe200078e00ff */
[----:B------:R-:W-:Y:S02]  /*1410*/  PLOP3.LUT P1, PT, P1, PT, PT, 0x8, 0x80 ;  /* 0x000000000080781c */ /* 0x000fe40000f2e170 */
[----:B------:R-:W-:Y:S01]  /*1420*/  CS2R R12, SRZ ;  /* 0x00000000000c7805 */ /* 0x000fe2000001ff00 */
[----:B------:R-:W-:Y:S01]  /*1430*/  IMAD.MOV.U32 R11, RZ, RZ, 0x1 ;  /* 0x00000001ff0b7424 */ /* 0x000fe200078e00ff */
[----:B------:R-:W4:Y:S01]  /*1440*/  LDC R0, c[0x0][0x374] ;  /* 0x0000dd00ff007b82 */ /* 0x000f220000000800 */
[----:B------:R-:W2:Y:S01]  /*1450*/  LDCU.64 UR22, c[0x0][0x348] ;  /* 0x00006900ff1677ac */ /* 0x000ea20008000a00 */
[----:B------:R-:W-:Y:S01]  /*1460*/  UMOV UR6, URZ ;  /* 0x000000ff00067c82 */ /* 0x000fe20008000000 */
[----:B-1----:R-:W-:-:S04]  /*1470*/  UIADD3 UR5, UPT, UPT, UR13, 0x3f, URZ ;  /* 0x0000003f0d057890 */ /* 0x002fc8000fffe0ff */
[----:B------:R-:W-:-:S04]  /*1480*/  USHF.R.S32.HI UR4, URZ, 0x1f, UR5 ;  /* 0x0000001fff047899 */ /* 0x000fc80008011405 */
[----:B------:R-:W-:-:S04]  /*1490*/  ULEA.HI UR4, UR4, UR5, URZ, 0x6 ;  /* 0x0000000504047291 */ /* 0x000fc8000f8f30ff */
[----:B------:R-:W-:Y:S02]  /*14a0*/  USHF.R.S32.HI UR15, URZ, 0x6, UR4 ;  /* 0x00000006ff0f7899 */ /* 0x000fe40008011404 */
[----:B------:R-:W-:Y:S02]  /*14b0*/  UIADD3 UR4, UPT, UPT, UR13, -0x1, URZ ;  /* 0xffffffff0d047890 */ /* 0x000fe4000fffe0ff */
[----:B------:R-:W-:Y:S02]  /*14c0*/  UISETP.LT.U32.AND UP0, UPT, UR15, 0x4, UPT ;  /* 0x000000040f00788c */ /* 0x000fe4000bf01070 */
[----:B------:R-:W-:Y:S02]  /*14d0*/  UISETP.GE.U32.AND UP1, UPT, UR4, -0x7f, UPT ;  /* 0xffffff810400788c */ /* 0x000fe4000bf26070 */
[----:B------:R-:W-:Y:S02]  /*14e0*/  USEL UR14, UR15, 0x4, UP0 ;  /* 0x000000040f0e7887 */ /* 0x000fe40008000000 */
[----:B------:R-:W-:-:S02]  /*14f0*/  UIADD3 UR13, UPT, UPT, UR13, 0x7e, URZ ;  /* 0x0000007e0d0d7890 */ /* 0x000fc4000fffe0ff */
[----:B------:R-:W-:Y:S02]  /*1500*/  UIADD3 UR5, UPT, UPT, UR14, -0x1, URZ ;  /* 0xffffffff0e057890 */ /* 0x000fe4000fffe0ff */
[----:B------:R-:W-:-:S03]  /*1510*/  UIADD3 UR7, UPT, UPT, UR15, -UR14, URZ ;  /* 0x8000000e0f077290 */ /* 0x000fc6000fffe0ff */
[----:B------:R-:W-:-:S04]  /*1520*/  @UP1 UIADD3 UR5, UPT, UPT, UR14, URZ, URZ ;  /* 0x000000ff0e051290 */ /* 0x000fc8000fffe0ff */
[----:B--2---:R-:W-:-:S12]  /*1530*/  UIADD3 UR5, UPT, UPT, UR5, 0x1, URZ ;  /* 0x0000000105057890 */ /* 0x004fd8000fffe0ff */
.L_x_35:
[----:B------:R-:W-:Y:S01]  /*1540*/  UISETP.NE.AND UP0, UPT, UR37, URZ, UPT ;  /* 0x000000ff2500728c */ /* 0x000fe2000bf05270 */
[----:B------:R-:W1:Y:S08]  /*1550*/  S2UR UR37, SR_CgaCtaId ;  /* 0x00000000002579c3 */ /* 0x000e700000008800 */
[----:B------:R-:W-:Y:S05]  /*1560*/  BRA.U UP0, `(.L_x_18) ;  /* 0x0000000100347547 */ /* 0x000fea000b800000 */
[----:B------:R-:W2:Y:S01]  /*1570*/  S2R R2, SR_CgaCtaId ;  /* 0x0000000000027919 */ /* 0x000ea20000008800 */
[----:B------:R-:W-:-:S04]  /*1580*/  MOV R3, 0x400 ;  /* 0x0000040000037802 */ /* 0x000fc80000000f00 */
[----:B--2---:R-:W-:Y:S02]  /*1590*/  LEA R2, R2, R3, 0x18 ;  /* 0x0000000302027211 */ /* 0x004fe400078ec0ff */
[----:B------:R-:W-:-:S03]  /*15a0*/  SHF.L.U32 R3, R11, 0x1f, RZ ;  /* 0x0000001f0b037819 */ /* 0x000fc600000006ff */
[----:B------:R-:W-:-:S04]  /*15b0*/  IMAD R2, R12, 0x8, R2 ;  /* 0x000000080c027824 */ /* 0x000fc800078e0202 */
[----:B------:R-:W2:Y:S02]  /*15c0*/  SYNCS.PHASECHK.TRANS64.TRYWAIT P0, [R2+URZ+0x100], R3 ;  /* 0x00010003020075a7 */ /* 0x000ea400080011ff */
[----:B--2---:R-:W-:Y:S05]  /*15d0*/  @!P0 BRA `(.L_x_19) ;  /* 0x0000006400e88947 */ /* 0x004fea0003800000 */
.L_x_131:
[----:B------:R-:W-:Y:S01]  /*15e0*/  VIADD R12, R12, 0x1 ;  /* 0x000000010c0c7836 */ /* 0x000fe20000000000 */
[----:B------:R2:W-:Y:S04]  /*15f0*/  SYNCS.ARRIVE.TRANS64.A1T0 RZ, [R2+URZ+0xf0], RZ ;  /* 0x0000f0ff02ff79a7 */ /* 0x0005e800081000ff */
[----:B------:R-:W-:-:S04]  /*1600*/  ISETP.NE.AND P0, PT, R12, 0x2, PT ;  /* 0x000000020c00780c */ /* 0x000fc80003f05270 */
[----:B------:R-:W-:Y:S02]  /*1610*/  SEL R12, R12, RZ, P0 ;  /* 0x000000ff0c0c7207 */ /* 0x000fe40000000000 */
[----:B--2---:R-:W-:-:S04]  /*1620*/  SEL R2, RZ, 0x1, P0 ;  /* 0x00000001ff027807 */ /* 0x004fc80000000000 */
[----:B------:R-:W-:-:S07]  /*1630*/  LOP3.LUT R11, R11, R2, RZ, 0x3c, !PT ;  /* 0x000000020b0b7212 */ /* 0x000fce00078e3cff */
.L_x_18:
[----:B------:R-:W-:Y:S01]  /*1640*/  UMOV UR4, 0x400 ;  /* 0x0000040000047882 */ /* 0x000fe20000000000 */
[----:B------:R-:W-:Y:S01]  /*1650*/  SHF.L.U32 R2, R17, 0x1f, RZ ;  /* 0x0000001f11027819 */ /* 0x000fe200000006ff */
[----:B-1----:R-:W-:Y:S01]  /*1660*/  ULEA UR4, UR37, UR4, 0x18 ;  /* 0x0000000425047291 */ /* 0x002fe2000f8ec0ff */
[----:B------:R-:W-:Y:S01]  /*1670*/  R2UR UR35, R15 ;  /* 0x000000000f2372ca */ /* 0x000fe200000e0000 */
[----:B------:R-:W-:Y:S01]  /*1680*/  UISETP.GE.U32.AND UP0, UPT, UR13, 0x7f, UPT ;  /* 0x0000007f0d00788c */ /* 0x000fe2000bf06070 */
[----:B------:R-:W-:Y:S01]  /*1690*/  R2UR UR19, R14 ;  /* 0x000000000e1372ca */ /* 0x000fe200000e0000 */
[----:B------:R-:W-:Y:S01]  /*16a0*/  ULEA UR8, UR6, UR4, 0x3 ;  /* 0x0000000406087291 */ /* 0x000fe2000f8e18ff */
[----:B------:R-:W-:-:S08]  /*16b0*/  UMOV UR29, URZ ;  /* 0x000000ff001d7c82 */ /* 0x000fd00008000000 */
[----:B------:R1:W2:Y:S01]  /*16c0*/  SYNCS.PHASECHK.TRANS64.TRYWAIT P0, [UR8+0x20], R2 ;  /* 0x00002002ff0075a7 */ /* 0x0002a20008001108 */
[----:B------:R-:W-:Y:S02]  /*16d0*/  USHF.L.U32 UR35, UR35, 0x6, URZ ;  /* 0x0000000623237899 */ /* 0x000fe400080006ff */
[----:B------:R-:W-:Y:S01]  /*16e0*/  USHF.L.U32 UR19, UR19, 0x7, URZ ;  /* 0x0000000713137899 */ /* 0x000fe200080006ff */
[----:B------:R-:W-:Y:S11]  /*16f0*/  BRA.U !UP0, `(.L_x_20) ;  /* 0x0000000108d87547 */ /* 0x000ff6000b800000 */
[----:B------:R-:W-:Y:S01]  /*1700*/  UMOV UR21, URZ ;  /* 0x000000ff00157c82 */ /* 0x000fe20008000000 */
[----:B------:R-:W-:-:S05]  /*1710*/  UMOV UR42, UR6 ;  /* 0x00000006002a7c82 */ /* 0x000fca0008000000 */
.L_x_25:
[----:B-1----:R-:W-:Y:S01]  /*1720*/  ULEA UR33, UR42, UR4, 0x3 ;  /* 0x000000042a217291 */ /* 0x002fe2000f8e18ff */
[----:B--2---:R-:W-:Y:S01]  /*1730*/  @!P5 MOV R3, 0xc000 ;  /* 0x0000c0000003d802 */ /* 0x004fe20000000f00 */
[----:B--2---:R-:W-:Y:S10]  /*1740*/  @P0 BRA `(.L_x_21) ;  /* 0x00000000000c0947 */ /* 0x004ff40003800000 */
[----:B------:R-:W-:-:S04]  /*1750*/  SHF.L.U32 R4, R17, 0x1f, RZ ;  /* 0x0000001f11047819 */ /* 0x000fc800000006ff */
[----:B------:R-:W2:Y:S02]  /*1760*/  SYNCS.PHASECHK.TRANS64.TRYWAIT P0, [UR33+0x20], R4 ;  /* 0x00002004ff0075a7 */ /* 0x000ea40008001121 */
[----:B--2---:R-:W-:Y:S05]  /*1770*/  @!P0 BRA `(.L_x_22) ;  /* 0x0000006400948947 */ /* 0x004fea0003800000 */
.L_x_21:
[----:B------:R2:W-:Y:S01]  /*1780*/  @!P5 SYNCS.ARRIVE.TRANS64 RZ, [UR33], R3 ;  /* 0x00000003ffffd9a7 */ /* 0x0005e20008000021 */
[----:B------:R-:W-:Y:S04]  /*1790*/  BSSY.RECONVERGENT B0, `(.L_x_23) ;  /* 0x0000003000007945 */ /* 0x000fe80003800200 */
[----:B------:R-:W-:Y:S05]  /*17a0*/  @P4 BRA `(.L_x_24) ;  /* 0x0000000000044947 */ /* 0x000fea0003800000 */
[----:B------:R-:W-:Y:S05]  /*17b0*/  BPT.TRAP 0x1 ;  /* 0x000000040000795c */ /* 0x000fea0000300000 */
.L_x_24:
[----:B------:R-:W-:Y:S05]  /*17c0*/  BSYNC.RECONVERGENT B0 ;  /* 0x0000000000007941 */ /* 0x000fea0003800200 */
.L_x_23:
[----:B------:R-:W-:Y:S02]  /*17d0*/  UIADD3 UR6, UPT, UPT, UR42, 0x1, URZ ;  /* 0x000000012a067890 */ /* 0x000fe4000fffe0ff */
[----:B------:R-:W-:Y:S02]  /*17e0*/  ULEA UR24, UR42, UR4, 0xe ;  /* 0x000000042a187291 */ /* 0x000fe4000f8e70ff */
[----:B------:R-:W-:Y:S02]  /*17f0*/  UISETP.NE.AND UP0, UPT, UR6, 0x4, UPT ;  /* 0x000000040600788c */ /* 0x000fe4000bf05270 */
[----:B------:R-:W-:Y:S02]  /*1800*/  UIADD3 UR40, UP1, UPT, UR22, 0x80, URZ ;  /* 0x0000008016287890 */ /* 0x000fe4000ff3e0ff */
[----:B------:R-:W-:Y:S02]  /*1810*/  USEL UR9, URZ, 0x1, UP0 ;  /* 0x00000001ff097887 */ /* 0x000fe40008000000 */
[----:B------:R-:W-:-:S02]  /*1820*/  USEL UR6, UR6, URZ, UP0 ;  /* 0x000000ff06067287 */ /* 0x000fc40008000000 */
[----:B------:R-:W-:Y:S02]  /*1830*/  USHF.L.U32 UR34, UR21, 0x6, URZ ;  /* 0x0000000615227899 */ /* 0x000fe400080006ff */
[----:B------:R-:W-:Y:S01]  /*1840*/  ULEA UR8, UR6, UR4, 0x3 ;  /* 0x0000000406087291 */ /* 0x000fe2000f8e18ff */
[----:B------:R-:W-:Y:S01]  /*1850*/  LOP3.LUT R17, R17, UR9, RZ, 0x3c, !PT ;  /* 0x0000000911117c12 */ /* 0x000fe2000f8e3cff */
[----:B------:R-:W-:Y:S02]  /*1860*/  UIADD3 UR38, UP0, UPT, UR22, 0x180, URZ ;  /* 0x0000018016267890 */ /* 0x000fe4000ff1e0ff */
[----:B------:R-:W-:Y:S01]  /*1870*/  UIADD3.X UR41, UPT, UPT, URZ, UR23, URZ, UP1, !UPT ;  /* 0x00000017ff297290 */ /* 0x000fe20008ffe4ff */
[----:B-1----:R-:W-:Y:S01]  /*1880*/  SHF.L.U32 R2, R17, 0x1f, RZ ;  /* 0x0000001f11027819 */ /* 0x002fe200000006ff */
[----:B------:R-:W-:Y:S02]  /*1890*/  UIADD3 UR32, UPT, UPT, UR24, 0x8800, URZ ;  /* 0x0000880018207890 */ /* 0x000fe4000fffe0ff */
[----:B------:R-:W-:Y:S01]  /*18a0*/  UIADD3 UR26, UPT, UPT, UR34, 0x20, URZ ;  /* 0x00000020221a7890 */ /* 0x000fe2000fffe0ff */
[----:B------:R1:W1:Y:S01]  /*18b0*/  SYNCS.PHASECHK.TRANS64.TRYWAIT P0, [UR8+0x20], R2 ;  /* 0x00002002ff0075a7 */ /* 0x0002620008001108 */
[----:B------:R-:W-:-:S02]  /*18c0*/  ULEA UR8, UR42, UR4, 0xf ;  /* 0x000000042a087291 */ /* 0x000fc4000f8e78ff */
[----:B------:R-:W-:Y:S02]  /*18d0*/  UIADD3 UR24, UPT, UPT, UR24, 0xa800, URZ ;  /* 0x0000a80018187890 */ /* 0x000fe4000fffe0ff */
[----:B------:R-:W-:Y:S02]  /*18e0*/  UIADD3.X UR39, UPT, UPT, URZ, UR23, URZ, UP0, !UPT ;  /* 0x00000017ff277290 */ /* 0x000fe400087fe4ff */
[----:B------:R-:W-:Y:S02]  /*18f0*/  UIADD3 UR16, UPT, UPT, UR8, 0x18800, URZ ;  /* 0x0001880008107890 */ /* 0x000fe4000fffe0ff */
[----:B------:R-:W-:Y:S01]  /*1900*/  UIADD3 UR8, UPT, UPT, UR8, 0x1c800, URZ ;  /* 0x0001c80008087890 */ /* 0x000fe2000fffe0ff */
[----:B------:R-:W-:Y:S01]  /*1910*/  UMOV UR30, 0x0 ;  /* 0x00000000001e7882 */ /* 0x000fe20000000000 */
[----:B------:R-:W-:Y:S01]  /*1920*/  UMOV UR31, 0x10000000 ;  /* 0x10000000001f7882 */ /* 0x000fe20000000000 */
[----:B------:R-:W-:Y:S01]  /*1930*/  UMOV UR25, UR33 ;  /* 0x0000002100197c82 */ /* 0x000fe20008000000 */
[----:B------:R-:W-:Y:S01]  /*1940*/  UMOV UR27, UR35 ;  /* 0x00000023001b7c82 */ /* 0x000fe20008000000 */
[----:B------:R-:W-:Y:S01]  /*1950*/  UMOV UR28, UR36 ;  /* 0x00000024001c7c82 */ /* 0x000fe20008000000 */
[----:B------:R-:W-:Y:S01]  /*1960*/  UMOV UR17, UR33 ;  /* 0x0000002100117c82 */ /* 0x000fe20008000000 */
[----:B------:R-:W-:Y:S01]  /*1970*/  UMOV UR20, UR36 ;  /* 0x0000002400147c82 */ /* 0x000fe20008000000 */
[----:B------:R-:W-:Y:S01]  /*1980*/  UMOV UR18, UR34 ;  /* 0x0000002200127c82 */ /* 0x000fe20008000000 */
[----:B------:R1:W-:Y:S01]  /*1990*/  UTMALDG.3D [UR32], [UR40], desc[UR30] ;  /* 0x00001e20280075b4 */ /* 0x0003e20008011000 */
[----:B------:R-:W-:Y:S01]  /*19a0*/  UMOV UR11, UR19 ;  /* 0x00000013000b7c82 */ /* 0x000fe20008000000 */
[----:B------:R-:W-:Y:S01]  /*19b0*/  UMOV UR12, UR36 ;  /* 0x00000024000c7c82 */ /* 0x000fe20008000000 */
[----:B------:R-:W-:Y:S01]  /*19c0*/  UMOV UR9, UR33 ;  /* 0x0000002100097c82 */ /* 0x000fe20008000000 */
[----:B------:R-:W-:Y:S01]  /*19d0*/  UMOV UR10, UR26 ;  /* 0x0000001a000a7c82 */ /* 0x000fe20008000000 */
[----:B------:R-:W-:Y:S01]  /*19e0*/  UIADD3 UR21, UPT, UPT, UR21, 0x1, URZ ;  /* 0x0000000115157890 */ /* 0x000fe2000fffe0ff */
[----:B------:R-:W-:Y:S01]  /*19f0*/  UMOV UR29, UR5 ;  /* 0x00000005001d7c82 */ /* 0x000fe20008000000 */
[----:B------:R1:W-:Y:S02]  /*1a00*/  UTMALDG.3D [UR24], [UR40], desc[UR30] ;  /* 0x00001e18280075b4 */ /* 0x0003e40008011000 */
[----:B------:R-:W-:Y:S01]  /*1a10*/  UISETP.NE.AND UP0, UPT, UR21, UR5, UPT ;  /* 0x000000051500728c */ /* 0x000fe2000bf05270 */
[----:B------:R-:W-:Y:S01]  /*1a20*/  UMOV UR42, UR6 ;  /* 0x00000006002a7c82 */ /* 0x000fe20008000000 */
[----:B------:R1:W-:Y:S01]  /*1a30*/  UTMALDG.3D [UR16], [UR38], desc[UR30] ;  /* 0x00001e10260075b4 */ /* 0x0003e20008011000 */
[----:B------:R1:W-:Y:S06]  /*1a40*/  UTMALDG.3D [UR8], [UR38], desc[UR30] ;  /* 0x00001e08260075b4 */ /* 0x0003ec0008011000 */
[----:B------:R-:W-:Y:S05]  /*1a50*/  BRA.U UP0, `(.L_x_25) ;  /* 0xfffffffd00307547 */ /* 0x000fea000b83ffff */
.L_x_20:
[----:B-1----:R-:W-:Y:S01]  /*1a60*/  ULEA UR8, UR6, UR4, 0x3 ;  /* 0x0000000406087291 */ /* 0x002fe2000f8e18ff */
[----:B------:R-:W-:Y:S01]  /*1a70*/  SHF.L.U32 R2, R17, 0x1f, RZ ;  /* 0x0000001f11027819 */ /* 0x000fe200000006ff */
[----:B------:R-:W-:Y:S01]  /*1a80*/  @!P1 SYNCS.ARRIVE.TRANS64.A1T0 RZ, [UR4+0x88], RZ ;  /* 0x000088ffffff99a7 */ /* 0x000fe20008100004 */
[----:B------:R-:W-:-:S06]  /*1a90*/  UISETP.GT.AND UP0, UPT, UR15, UR14, UPT ;  /* 0x0000000e0f00728c */ /* 0x000fcc000bf04270 */
[----:B--2---:R1:W2:Y:S03]  /*1aa0*/  SYNCS.PHASECHK.TRANS64.TRYWAIT P0, [UR8+0x20], R2 ;  /* 0x00002002ff0075a7 */ /* 0x0042a60008001108 */
[----:B------:R-:W-:Y:S05]  /*1ab0*/  BRA.U !UP0, `(.L_x_26) ;  /* 0x0000000108d47547 */ /* 0x000fea000b800000 */
[----:B------:R-:W-:Y:S01]  /*1ac0*/  UIADD3 UR21, UPT, UPT, UR7, UR29, URZ ;  /* 0x0000001d07157290 */ /* 0x000fe2000fffe0ff */
[----:B------:R-:W-:-:S11]  /*1ad0*/  UMOV UR42, UR6 ;  /* 0x00000006002a7c82 */ /* 0x000fd60008000000 */
.L_x_31:
[----:B-1----:R-:W-:Y:S01]  /*1ae0*/  ULEA UR33, UR42, UR4, 0x3 ;  /* 0x000000042a217291 */ /* 0x002fe2000f8e18ff */
[----:B--2---:R-:W-:Y:S01]  /*1af0*/  @!P5 MOV R3, 0xc000 ;  /* 0x0000c0000003d802 */ /* 0x004fe20000000f00 */
[----:B--2---:R-:W-:Y:S10]  /*1b00*/  @P0 BRA `(.L_x_27) ;  /* 0x00000000000c0947 */ /* 0x004ff40003800000 */
[----:B------:R-:W-:-:S04]  /*1b10*/  SHF.L.U32 R4, R17, 0x1f, RZ ;  /* 0x0000001f11047819 */ /* 0x000fc800000006ff */
[----:B------:R-:W2:Y:S02]  /*1b20*/  SYNCS.PHASECHK.TRANS64.TRYWAIT P0, [UR33+0x20], R4 ;  /* 0x00002004ff0075a7 */ /* 0x000ea40008001121 */
[----:B--2---:R-:W-:Y:S05]  /*1b30*/  @!P0 BRA `(.L_x_28) ;  /* 0x0000006000bc8947 */ /* 0x004fea0003800000 */
.L_x_27:
[----:B------:R2:W-:Y:S01]  /*1b40*/  @!P5 SYNCS.ARRIVE.TRANS64 RZ, [UR33], R3 ;  /* 0x00000003ffffd9a7 */ /* 0x0005e20008000021 */
[----:B------:R-:W-:Y:S04]  /*1b50*/  BSSY.RECONVERGENT B0, `(.L_x_29) ;  /* 0x0000003000007945 */ /* 0x000fe80003800200 */
[----:B------:R-:W-:Y:S05]  /*1b60*/  @P4 BRA `(.L_x_30) ;  /* 0x0000000000044947 */ /* 0x000fea0003800000 */
[----:B------:R-:W-:Y:S05]  /*1b70*/  BPT.TRAP 0x1 ;  /* 0x000000040000795c */ /* 0x000fea0000300000 */
.L_x_30:
[----:B------:R-:W-:Y:S05]  /*1b80*/  BSYNC.RECONVERGENT B0 ;  /* 0x0000000000007941 */ /* 0x000fea0003800200 */
.L_x_29:
        /* <DEDUP_REMOVED lines=32> */
[----:B------:R-:W-:Y:S01]  /*1d90*/  UMOV UR10, UR26 ;  /* 0x0000001a000a7c82 */ /* 0x000fe20008000000 */
[----:B------:R-:W-:Y:S01]  /*1da0*/  UIADD3 UR29, UPT, UPT, UR29, 0x1, URZ ;  /* 0x000000011d1d7890 */ /* 0x000fe2000fffe0ff */
[----:B------:R1:W-:Y:S01]  /*1db0*/  UTMALDG.3D [UR24], [UR40], desc[UR30] ;  /* 0x00001e18280075b4 */ /* 0x0003e20008011000 */
[----:B------:R-:W-:-:S02]  /*1dc0*/  UMOV UR42, UR6 ;  /* 0x00000006002a7c82 */ /* 0x000fc40008000000 */
[----:B------:R-:W-:Y:S01]  /*1dd0*/  UISETP.NE.AND UP0, UPT, UR29, UR21, UPT ;  /* 0x000000151d00728c */ /* 0x000fe2000bf05270 */
[----:B------:R1:W-:Y:S01]  /*1de0*/  UTMALDG.3D [UR16], [UR38], desc[UR30] ;  /* 0x00001e10260075b4 */ /* 0x0003e20008011000 */
[----:B------:R1:W-:Y:S07]  /*1df0*/  UTMALDG.3D [UR8], [UR38], desc[UR30] ;  /* 0x00001e08260075b4 */ /* 0x0003ee0008011000 */
[----:B------:R-:W-:Y:S05]  /*1e00*/  BRA.U UP0, `(.L_x_31) ;  /* 0xfffffffd00347547 */ /* 0x000fea000b83ffff */
.L_x_26:
[C---:B-1----:R-:W-:Y:S01]  /*1e10*/  LEA R2, R16.reuse, UR4, 0x3 ;  /* 0x0000000410027c11 */ /* 0x042fe2000f8e18ff */
[----:B------:R-:W-:Y:S01]  /*1e20*/  NOP ;  /* 0x0000000000007918 */ /* 0x000fe20000000000 */
[----:B--2---:R-:W-:Y:S02]  /*1e30*/  SHF.L.U32 R3, R13, 0x1f, RZ ;  /* 0x0000001f0d037819 */ /* 0x004fe400000006ff */
[----:B------:R-:W-:Y:S02]  /*1e40*/  LEA R4, R16, UR4, 0x4 ;  /* 0x0000000410047c11 */ /* 0x000fe4000f8e20ff */
[----:B------:R-:W1:Y:S02]  /*1e50*/  SYNCS.PHASECHK.TRANS64.TRYWAIT P0, [R2+URZ+0x90], R3 ;  /* 0x00009003020075a7 */ /* 0x000e6400080011ff */
[----:B-1----:R-:W-:Y:S05]  /*1e60*/  @!P0 BRA `(.L_x_32) ;  /* 0x0000006000088947 */ /* 0x002fea0003800000 */
.L_x_134:
[----:B------:R-:W2:Y:S01]  /*1e70*/  LDS.128 R4, [R4+0x120] ;  /* 0x0001200004047984 */ /* 0x000ea20000000c00 */
[----:B---3--:R-:W-:Y:S01]  /*1e80*/  ISETP.GE.AND P0, PT, R26, 0x1, PT ;  /* 0x000000011a00780c */ /* 0x008fe20003f06270 */
[----:B-1----:R-:W-:Y:S01]  /*1e90*/  VIADD R2, R2, 0xa0 ;  /* 0x000000a002027836 */ /* 0x002fe20000000000 */
[----:B------:R-:W-:Y:S01]  /*1ea0*/  @!PT LDS RZ, [RZ] ;  /* 0x00000000fffff984 */ /* 0x000fe20000000800 */
[----:B------:R-:W-:Y:S01]  /*1eb0*/  @!PT LDS RZ, [RZ] ;  /* 0x00000000fffff984 */ /* 0x000fe20000000800 */
[----:B------:R-:W-:Y:S01]  /*1ec0*/  @!PT LDS RZ, [RZ] ;  /* 0x00000000fffff984 */ /* 0x000fe20000000800 */
[----:B------:R-:W-:Y:S01]  /*1ed0*/  @!PT LDS RZ, [RZ] ;  /* 0x00000000fffff984 */ /* 0x000fe20000000800 */
[----:B------:R1:W-:Y:S06]  /*1ee0*/  MEMBAR.ALL.CTA ;  /* 0x0000000000007992 */ /* 0x0003ec0000008000 */
[----:B-1----:R-:W1:Y:S01]  /*1ef0*/  FENCE.VIEW.ASYNC.S ;  /* 0x00000000000073c6 */ /* 0x002e620000000000 */
[----:B------:R-:W-:-:S04]  /*1f00*/  PRMT R2, RZ, 0x654, R2 ;  /* 0x00000654ff027816 */ /* 0x000fc80000000002 */
[----:B-1----:R1:W-:Y:S01]  /*1f10*/  SYNCS.ARRIVE.TRANS64.RED.A1T0 RZ, [R2+URZ], RZ ;  /* 0x000000ff02ff79a7 */ /* 0x0023e200081004ff */
[----:B--2---:R-:W-:-:S13]  /*1f20*/  LOP3.LUT P2, RZ, R6, 0x1, RZ, 0xc0, !PT ;  /* 0x0000000106ff7812 */ /* 0x004fda000784c0ff */
[----:B------:R-:W-:Y:S01]  /*1f30*/  @P2 SHF.R.U32.HI R3, RZ, 0x10, R5 ;  /* 0x00000010ff032819 */ /* 0x000fe20000011605 */
[----:B------:R-:W-:Y:S01]  /*1f40*/  VOTEU.ANY UP0, P2 ;  /* 0x0000000000ff7886 */ /* 0x000fe20001000100 */
[----:B------:R-:W-:Y:S02]  /*1f50*/  @P2 MOV R10, R4 ;  /* 0x00000004000a2202 */ /* 0x000fe40000000f00 */
[----:B------:R-:W-:Y:S02]  /*1f60*/  @P2 R2UR.BROADCAST UR8, R3 ;  /* 0x00000000030822ca */ /* 0x000fe400008e0000 */
[----:B------:R-:W-:-:S11]  /*1f70*/  @P2 LOP3.LUT R9, R5, 0xffff, RZ, 0xc0, !PT ;  /* 0x0000ffff05092812 */ /* 0x000fd600078ec0ff */
[----:B------:R-:W-:Y:S01]  /*1f80*/  @UP0 UMOV UR36, UR8 ;  /* 0x0000000800240c82 */ /* 0x000fe20008000000 */
[----:B-1----:R-:W-:Y:S05]  /*1f90*/  @!P0 BRA `(.L_x_33) ;  /* 0x0000000000b88947 */ /* 0x002fea0003800000 */
[----:B------:R-:W4:Y:S01]  /*1fa0*/  LDC.64 R4, c[0x0][0xb18] ;  /* 0x0002c600ff047b82 */ /* 0x000f220000000a00 */
[----:B------:R-:W-:-:S07]  /*1fb0*/  ISETP.NE.AND P3, PT, R26, 0x1, PT ;  /* 0x000000011a00780c */ /* 0x000fce0003f65270 */
[----:B------:R-:W1:Y:S08]  /*1fc0*/  LDC.64 R6, c[0x0][0xb10] ;  /* 0x0002c400ff067b82 */ /* 0x000e700000000a00 */
[----:B------:R-:W2:Y:S08]  /*1fd0*/  LDC R14, c[0x0][0xb20] ;  /* 0x0002c800ff0e7b82 */ /* 0x000eb00000000800 */
[----:B------:R-:W3:Y:S01]  /*1fe0*/  LDC R15, c[0x0][0xb0c] ;  /* 0x0002c300ff0f7b82 */ /* 0x000ee20000000800 */
[----:B----4-:R-:W-:Y:S01]  /*1ff0*/  IMAD.HI.U32 R19, R0, R5, RZ ;  /* 0x0000000500137227 */ /* 0x010fe200078e00ff */
[----:B------:R-:W-:-:S03]  /*2000*/  ISETP.NE.AND P0, PT, R4, 0x1, PT ;  /* 0x000000010400780c */ /* 0x000fc60003f05270 */
[----:B------:R-:W-:-:S03]  /*2010*/  IMAD.HI.U32 R5, R9, R5, RZ ;  /* 0x0000000509057227 */ /* 0x000fc600078e00ff */
[----:B------:R-:W4:Y:S01]  /*2020*/  LDC.64 R2, c[0x0][0xb28] ;  /* 0x0002ca00ff027b82 */ /* 0x000f220000000a00 */
[----:B-1----:R-:W-:-:S04]  /*2030*/  IMAD.HI.U32 R20, R8, R6, RZ ;  /* 0x0000000608147227 */ /* 0x002fc800078e00ff */
[----:B------:R-:W-:Y:S01]  /*2040*/  IMAD.HI.U32 R21, R10, R6, RZ ;  /* 0x000000060a157227 */ /* 0x000fe200078e00ff */
[----:B------:R-:W-:Y:S02]  /*2050*/  SHF.R.U32.HI R20, RZ, R7, R20 ;  /* 0x00000007ff147219 */ /* 0x000fe40000011614 */
[-C--:B--2---:R-:W-:Y:S02]  /*2060*/  SHF.R.U32.HI R19, RZ, R14.reuse, R19 ;  /* 0x0000000eff137219 */ /* 0x084fe40000011613 */
[----:B------:R-:W-:Y:S02]  /*2070*/  SHF.R.U32.HI R5, RZ, R14, R5 ;  /* 0x0000000eff057219 */ /* 0x000fe40000011605 */
[----:B------:R-:W-:Y:S02]  /*2080*/  SEL R19, R0, R19, !P0 ;  /* 0x0000001300137207 */ /* 0x000fe40004000000 */
[----:B------:R-:W-:Y:S02]  /*2090*/  SHF.R.U32.HI R21, RZ, R7, R21 ;  /* 0x00000007ff157219 */ /* 0x000fe40000011615 */
[----:B---3--:R-:W-:-:S02]  /*20a0*/  ISETP.NE.AND P1, PT, R15, 0x1, PT ;  /* 0x000000010f00780c */ /* 0x008fc40003f25270 */
[----:B------:R-:W-:Y:S02]  /*20b0*/  SEL R5, R9, R5, !P0 ;  /* 0x0000000509057207 */ /* 0x000fe40004000000 */
[----:B------:R-:W-:Y:S02]  /*20c0*/  SEL R20, R8, R20, !P1 ;  /* 0x0000001408147207 */ /* 0x000fe40004800000 */
[----:B------:R-:W-:Y:S01]  /*20d0*/  SEL R21, R10, R21, !P1 ;  /* 0x000000150a157207 */ /* 0x000fe20004800000 */
[----:B----4-:R-:W-:-:S04]  /*20e0*/  IMAD.HI.U32 R18, R19, R2, RZ ;  /* 0x0000000213127227 */ /* 0x010fc800078e00ff */
        /* <DEDUP_REMOVED lines=10> */
[----:B------:R-:W-:-:S04]  /*2190*/  @!P0 IMAD.HI.U32 R7, R21, R2, RZ ;  /* 0x0000000215078227 */ /* 0x000fc800078e00ff */
[----:B------:R-:W-:Y:S01]  /*21a0*/  IMAD.MOV R2, RZ, RZ, -R6 ;  /* 0x000000ffff027224 */ /* 0x000fe200078e0a06 */
[----:B------:R-:W-:Y:S02]  /*21b0*/  @!P0 SHF.R.U32.HI R3, RZ, R3, R7 ;  /* 0x00000003ff038219 */ /* 0x000fe40000011607 */
[----:B------:R-:W-:Y:S01]  /*21c0*/  IADD3 R7, PT, PT, -R5, RZ, RZ ;  /* 0x000000ff05077210 */ /* 0x000fe20007ffe1ff */
[----:B------:R-:W-:Y:S01]  /*21d0*/  IMAD R2, R26, R2, R5 ;  /* 0x000000021a027224 */ /* 0x000fe200078e0205 */
        /* <DEDUP_REMOVED lines=10> */
.L_x_33:
[----:B------:R-:W1:Y:S02]  /*2280*/  LDCU UR8, c[0x0][0xb30] ;  /* 0x00016600ff0877ac */ /* 0x000e640008000800 */
[----:B-1----:R-:W-:-:S09]  /*2290*/  UISETP.NE.AND UP0, UPT, UR8, 0x1, UPT ;  /* 0x000000010800788c */ /* 0x002fd2000bf05270 */
[----:B------:R-:W-:Y:S05]  /*22a0*/  BRA.U UP0, `(.L_x_34) ;  /* 0x0000000100407547 */ /* 0x000fea000b800000 */
[----:B------:R-:W1:Y:S08]  /*22b0*/  LDC.64 R4, c[0x0][0xb10] ;  /* 0x0002c400ff047b82 */ /* 0x000e700000000a00 */
[----:B------:R-:W2:Y:S08]  /*22c0*/  LDC.64 R2, c[0x0][0xb18] ;  /* 0x0002c600ff027b82 */ /* 0x000eb00000000a00 */
[----:B------:R-:W3:Y:S08]  /*22d0*/  LDC R6, c[0x0][0xb20] ;  /* 0x0002c800ff067b82 */ /* 0x000ef00000000800 */
[----:B------:R-:W4:Y:S01]  /*22e0*/  LDC R7, c[0x0][0xb0c] ;  /* 0x0002c300ff077b82 */ /* 0x000f220000000800 */
[----:B-1----:R-:W-:-:S05]  /*22f0*/  IMAD.HI.U32 R4, R10, R4, RZ ;  /* 0x000000040a047227 */ /* 0x002fca00078e00ff */
[----:B------:R-:W-:Y:S01]  /*2300*/  SHF.R.U32.HI R4, RZ, R5, R4 ;  /* 0x00000005ff047219 */ /* 0x000fe20000011604 */
[----:B--2---:R-:W-:Y:S01]  /*2310*/  IMAD.HI.U32 R3, R9, R3, RZ ;  /* 0x0000000309037227 */ /* 0x004fe200078e00ff */
[----:B------:R-:W-:-:S04]  /*2320*/  ISETP.NE.AND P0, PT, R2, 0x1, PT ;  /* 0x000000010200780c */ /* 0x000fc80003f05270 */
[----:B---3--:R-:W-:-:S04]  /*2330*/  SHF.R.U32.HI R3, RZ, R6, R3 ;  /* 0x00000006ff037219 */ /* 0x008fc80000011603 */
[----:B------:R-:W-:Y:S02]  /*2340*/  SEL R3, R9, R3, !P0 ;  /* 0x0000000309037207 */ /* 0x000fe40004000000 */
[----:B----4-:R-:W-:-:S04]  /*2350*/  ISETP.NE.AND P1, PT, R7, 0x1, PT ;  /* 0x000000010700780c */ /* 0x010fc80003f25270 */
[----:B------:R-:W-:-:S05]  /*2360*/  SEL R4, R10, R4, !P1 ;  /* 0x000000040a047207 */ /* 0x000fca0004800000 */
[----:B------:R-:W-:Y:S02]  /*2370*/  IMAD.IADD R5, R3, 0x1, -R4 ;  /* 0x0000000103057824 */ /* 0x000fe400078e0a04 */
[----:B------:R-:W-:Y:S02]  /*2380*/  IMAD.IADD R3, R4, 0x1, -R3 ;  /* 0x0000000104037824 */ /* 0x000fe400078e0a03 */
[----:B------:R-:W-:Y:S02]  /*2390*/  IMAD R10, R5, R7, R10 ;  /* 0x00000007050a7224 */ /* 0x000fe400078e020a */
[----:B------:R-:W-:-:S07]  /*23a0*/  IMAD R9, R3, R2, R9 ;  /* 0x0000000203097224 */ /* 0x000fce00078e0209 */
.L_x_34:
[----:B------:R-:W-:Y:S01]  /*23b0*/  VIADD R16, R16, 0x1 ;  /* 0x0000000110107836 */ /* 0x000fe20000000000 */
[----:B------:R-:W-:Y:S01]  /*23c0*/  PLOP3.LUT P1, PT, PT, PT, PT, 0x80, 0x8 ;  /* 0x000000000008781c */ /* 0x000fe20003f2f070 */
[----:B------:R-:W-:Y:S02]  /*23d0*/  IMAD.IADD R15, R10, 0x1, R63 ;  /* 0x000000010a0f7824 */ /* 0x000fe400078e023f */
[----:B------:R-:W-:Y:S01]  /*23e0*/  IMAD.IADD R14, R9, 0x1, R62 ;  /* 0x00000001090e7824 */ /* 0x000fe200078e023e */
[----:B------:R-:W-:-:S04]  /*23f0*/  ISETP.NE.AND P0, PT, R16, 0x2, PT ;  /* 0x000000021000780c */ /* 0x000fc80003f05270 */
[----:B------:R-:W-:Y:S02]  /*2400*/  SEL R2, RZ, 0x1, P0 ;  /* 0x00000001ff027807 */ /* 0x000fe40000000000 */
[----:B------:R-:W-:Y:S02]  /*2410*/  SEL R16, R16, RZ, P0 ;  /* 0x000000ff10107207 */ /* 0x000fe40000000000 */
[----:B------:R-:W-:Y:S01]  /*2420*/  LOP3.LUT R13, R13, R2, RZ, 0x3c, !PT ;  /* 0x000000020d0d7212 */ /* 0x000fe200078e3cff */
[----:B------:R-:W-:Y:S06]  /*2430*/  @P2 BRA `(.L_x_35) ;  /* 0xfffffff000402947 */ /* 0x000fec000383ffff */
[----:B------:R-:W-:Y:S01]  /*2440*/  UIADD3 UR4, UPT, UPT, UR4, 0x20, URZ ;  /* 0x0000002004047890 */ /* 0x000fe2000fffe0ff */
[----:B------:R-:W-:-:S03]  /*2450*/  SHF.L.U32 R2, R17, 0x1f, RZ ;  /* 0x0000001f11027819 */ /* 0x000fc600000006ff */
[----:B------:R-:W-:-:S09]  /*2460*/  ULEA UR5, UR6, UR4, 0x3 ;  /* 0x0000000406057291 */ /* 0x000fd2000f8e18ff */
[----:B------:R-:W1:Y:S02]  /*2470*/  SYNCS.PHASECHK.TRANS64.TRYWAIT P0, [UR5], R2 ;  /* 0x00000002ff0075a7 */ /* 0x000e640008001105 */
[----:B-1----:R-:W-:Y:S05]  /*2480*/  @!P0 BRA `(.L_x_36) ;  /* 0x0000005800948947 */ /* 0x002fea0003800000 */
.L_x_136:
[----:B------:R-:W-:-:S04]  /*2490*/  UIADD3 UR6, UPT, UPT, UR6, 0x1, URZ ;  /* 0x0000000106067890 */ /* 0x000fc8000fffe0ff */
[----:B------:R-:W-:-:S04]  /*24a0*/  UISETP.NE.AND UP0, UPT, UR6, 0x4, UPT ;  /* 0x000000040600788c */ /* 0x000fc8000bf05270 */
[----:B------:R-:W-:Y:S02]  /*24b0*/  USEL UR7, URZ, 0x1, UP0 ;  /* 0x00000001ff077887 */ /* 0x000fe40008000000 */
[----:B------:R-:W-:-:S04]  /*24c0*/  USEL UR6, UR6, URZ, UP0 ;  /* 0x000000ff06067287 */ /* 0x000fc80008000000 */
[----:B------:R-:W-:Y:S01]  /*24d0*/  ULEA UR5, UR6, UR4, 0x3 ;  /* 0x0000000406057291 */ /* 0x000fe2000f8e18ff */
[----:B-1----:R-:W-:-:S04]  /*24e0*/  LOP3.LUT R2, R17, UR7, RZ, 0x3c, !PT ;  /* 0x0000000711027c12 */ /* 0x002fc8000f8e3cff */
[----:B------:R-:W-:-:S04]  /*24f0*/  SHF.L.U32 R3, R2, 0x1f, RZ ;  /* 0x0000001f02037819 */ /* 0x000fc800000006ff */
[----:B------:R-:W1:Y:S02]  /*2500*/  SYNCS.PHASECHK.TRANS64.TRYWAIT P0, [UR5], R3 ;  /* 0x00000003ff0075a7 */ /* 0x000e640008001105 */
[----:B-1----:R-:W-:Y:S05]  /*2510*/  @!P0 BRA `(.L_x_37) ;  /* 0x0000005800888947 */ /* 0x002fea0003800000 */
.L_x_138:
[----:B------:R-:W-:-:S04]  /*2520*/  UIADD3 UR6, UPT, UPT, UR6, 0x1, URZ ;  /* 0x0000000106067890 */ /* 0x000fc8000fffe0ff */
[----:B------:R-:W-:-:S04]  /*2530*/  UISETP.NE.AND UP0, UPT, UR6, 0x4, UPT ;  /* 0x000000040600788c */ /* 0x000fc8000bf05270 */
[----:B------:R-:W-:Y:S02]  /*2540*/  USEL UR7, URZ, 0x1, UP0 ;  /* 0x00000001ff077887 */ /* 0x000fe40008000000 */
[----:B------:R-:W-:-:S04]  /*2550*/  USEL UR6, UR6, URZ, UP0 ;  /* 0x000000ff06067287 */ /* 0x000fc80008000000 */
[----:B------:R-:W-:Y:S01]  /*2560*/  ULEA UR5, UR6, UR4, 0x3 ;  /* 0x0000000406057291 */ /* 0x000fe2000f8e18ff */
[----:B------:R-:W-:-:S04]  /*2570*/  LOP3.LUT R2, R2, UR7, RZ, 0x3c, !PT ;  /* 0x0000000702027c12 */ /* 0x000fc8000f8e3cff */
[----:B-1----:R-:W-:-:S04]  /*2580*/  SHF.L.U32 R3, R2, 0x1f, RZ ;  /* 0x0000001f02037819 */ /* 0x002fc800000006ff */
[----:B------:R-:W1:Y:S02]  /*2590*/  SYNCS.PHASECHK.TRANS64.TRYWAIT P0, [UR5], R3 ;  /* 0x00000003ff0075a7 */ /* 0x000e640008001105 */
[----:B-1----:R-:W-:Y:S05]  /*25a0*/  @!P0 BRA `(.L_x_38) ;  /* 0x00000058007c8947 */ /* 0x002fea0003800000 */
.L_x_140:
[----:B------:R-:W-:-:S04]  /*25b0*/  UIADD3 UR6, UPT, UPT, UR6, 0x1, URZ ;  /* 0x0000000106067890 */ /* 0x000fc8000fffe0ff */
[----:B------:R-:W-:-:S04]  /*25c0*/  UISETP.NE.AND UP0, UPT, UR6, 0x4, UPT ;  /* 0x000000040600788c */ /* 0x000fc8000bf05270 */
[----:B------:R-:W-:Y:S02]  /*25d0*/  USEL UR5, URZ, 0x1, UP0 ;  /* 0x00000001ff057887 */ /* 0x000fe40008000000 */
[----:B------:R-:W-:-:S04]  /*25e0*/  USEL UR6, UR6, URZ, UP0 ;  /* 0x000000ff06067287 */ /* 0x000fc80008000000 */
[----:B------:R-:W-:Y:S01]  /*25f0*/  ULEA UR6, UR6, UR4, 0x3 ;  /* 0x0000000406067291 */ /* 0x000fe2000f8e18ff */
[----:B------:R-:W-:-:S04]  /*2600*/  LOP3.LUT R2, R2, UR5, RZ, 0x3c, !PT ;  /* 0x0000000502027c12 */ /* 0x000fc8000f8e3cff */
[----:B------:R-:W-:Y:S01]  /*2610*/  SHF.L.U32 R2, R2, 0x1f, RZ ;  /* 0x0000001f02027819 */ /* 0x000fe200000006ff */
[----:B-1--4-:R-:W-:-:S07]  /*2620*/  IMAD.U32 R0, RZ, RZ, UR6 ;  /* 0x00000006ff007e24 */ /* 0x012fce000f8e00ff */
.L_x_39:
[----:B-1----:R1:W2:Y:S02]  /*2630*/  SYNCS.PHASECHK.TRANS64.TRYWAIT P0, [R0+URZ], R2 ;  /* 0x00000002000075a7 */ /* 0x0022a400080011ff */
[----:B--2---:R-:W-:Y:S05]  /*2640*/  @!P0 NANOSLEEP.SYNCS 0x989680 ;  /* 0x009896800000895d */ /* 0x004fea0003900000 */
[----:B------:R-:W2:Y:S02]  /*2650*/  @!P0 SYNCS.PHASECHK.TRANS64 P0, [R0+URZ], R2 ;  /* 0x00000002000085a7 */ /* 0x000ea400080010ff */
[----:B--2---:R-:W-:Y:S05]  /*2660*/  @P0 EXIT ;  /* 0x000000000000094d */ /* 0x004fea0003800000 */
[----:B------:R-:W-:Y:S05]  /*2670*/  BRA `(.L_x_39) ;  /* 0xfffffffc00ec7947 */ /* 0x000fea000383ffff */
.L_x_17:
[----:B------:R-:W-:-:S04]  /*2680*/  UISETP.NE.AND UP1, UPT, UR37, URZ, UPT ;  /* 0x000000ff2500728c */ /* 0x000fc8000bf25270 */
[----:B------:R-:W-:-:S09]  /*2690*/  UISETP.NE.OR UP1, UPT, UR8, 0x1, UP1 ;  /* 0x000000010800788c */ /* 0x000fd20008f25670 */
[----:B------:R-:W-:Y:S05]  /*26a0*/  BRA.U UP1, `(.L_x_40) ;  /* 0x0000000501487547 */ /* 0x000fea000b800000 */
[----:B------:R-:W-:Y:S01]  /*26b0*/  ISETP.NE.AND P2, PT, R2, RZ, PT ;  /* 0x000000ff0200720c */ /* 0x000fe20003f45270 */
[----:B------:R-:W-:Y:S01]  /*26c0*/  IMAD.MOV.U32 R12, RZ, RZ, 0x1 ;  /* 0x00000001ff0c7424 */ /* 0x000fe200078e00ff */
[----:B------:R-:W-:Y:S02]  /*26d0*/  CS2R R10, SRZ ;  /* 0x00000000000a7805 */ /* 0x000fe4000001ff00 */
[----:B------:R-:W-:Y:S01]  /*26e0*/  CS2R R8, SRZ ;  /* 0x0000000000087805 */ /* 0x000fe2000001ff00 */
[----:B------:R-:W-:Y:S01]  /*26f0*/  UMOV UR4, 0x400 ;  /* 0x0000040000047882 */ /* 0x000fe20000000000 */
[----:B------:R-:W-:Y:S01]  /*2700*/  UMOV UR6, URZ ;  /* 0x000000ff00067c82 */ /* 0x000fe20008000000 */
[----:B------:R-:W-:-:S12]  /*2710*/  ULEA UR37, UR37, UR4, 0x18 ;  /* 0x0000000425257291 */ /* 0x000fd8000f8ec0ff */
.L_x_44:
[----:B------:R-:W-:Y:S02]  /*2720*/  LEA R0, R8, UR37, 0x3 ;  /* 0x0000002508007c11 */ /* 0x000fe4000f8e18ff */
[----:B------:R-:W-:-:S03]  /*2730*/  SHF.L.U32 R4, R9, 0x1f, RZ ;  /* 0x0000001f09047819 */ /* 0x000fc600000006ff */
[----:B------:R-:W-:Y:S01]  /*2740*/  VIADD R5, R0, 0x100 ;  /* 0x0000010000057836 */ /* 0x000fe20000000000 */
[----:B------:R-:W1:Y:S02]  /*2750*/  SYNCS.PHASECHK.TRANS64.TRYWAIT P0, [R0+URZ+0xf0], R4 ;  /* 0x0000f004000075a7 */ /* 0x000e6400080011ff */
[----:B-1----:R-:W-:Y:S05]  /*2760*/  @!P0 BRA `(.L_x_41) ;  /* 0x0000005800248947 */ /* 0x002fea0003800000 */
.L_x_141:
[----:B------:R-:W-:Y:S01]  /*2770*/  ULEA UR5, UR6, UR37, 0x3 ;  /* 0x0000002506057291 */ /* 0x000fe2000f8e18ff */
[----:B-1----:R-:W-:Y:S01]  /*2780*/  PRMT R0, RZ, 0x654, R5 ;  /* 0x00000654ff007816 */ /* 0x002fe20000000005 */
[----:B------:R-:W-:Y:S01]  /*2790*/  @!P2 IMAD.MOV.U32 R4, RZ, RZ, 0x10 ;  /* 0x00000010ff04a424 */ /* 0x000fe200078e00ff */
[----:B------:R-:W-:Y:S01]  /*27a0*/  SHF.L.U32 R5, R12, 0x1f, RZ ;  /* 0x0000001f0c057819 */ /* 0x000fe200000006ff */
[----:B------:R-:W-:Y:S01]  /*27b0*/  UIADD3 UR4, UPT, UPT, UR5, 0x90, URZ ;  /* 0x0000009005047890 */ /* 0x000fe2000fffe0ff */
[----:B------:R1:W-:Y:S05]  /*27c0*/  SYNCS.ARRIVE.TRANS64.RED.A1T0 RZ, [R0+URZ], RZ ;  /* 0x000000ff00ff79a7 */ /* 0x0003ea00081004ff */
[----:B------:R-:W-:Y:S01]  /*27d0*/  IMAD.U32 R6, RZ, RZ, UR4 ;  /* 0x00000004ff067e24 */ /* 0x000fe2000f8e00ff */
[----:B------:R-:W2:Y:S04]  /*27e0*/  SYNCS.PHASECHK.TRANS64.TRYWAIT P0, [UR5+0xa0], R5 ;  /* 0x0000a005ff0075a7 */ /* 0x000ea80008001105 */
[----:B------:R-:W-:Y:S01]  /*27f0*/  PRMT R6, R2, 0x654, R6 ;  /* 0x0000065402067816 */ /* 0x000fe20000000006 */
[----:B-12---:R-:W-:Y:S06]  /*2800*/  @!P0 BRA `(.L_x_42) ;  /* 0x0000005800108947 */ /* 0x006fec0003800000 */
.L_x_143:
[----:B------:R-:W-:Y:S01]  /*2810*/  ULEA UR4, UR6, UR37, 0x4 ;  /* 0x0000002506047291 */ /* 0x000fe2000f8e20ff */
[----:B------:R-:W-:Y:S01]  /*2820*/  SEL R3, R6, R3, !P2 ;  /* 0x0000000306037207 */ /* 0x000fe20005000000 */
[----:B------:R-:W-:Y:S01]  /*2830*/  UIADD3 UR5, UPT, UPT, UR5, 0x90, URZ ;  /* 0x0000009005057890 */ /* 0x000fe2000fffe0ff */
[----:B-1----:R-:W-:Y:S01]  /*2840*/  LEA R0, R11, UR37, 0x3 ;  /* 0x000000250b007c11 */ /* 0x002fe2000f8e18ff */
[----:B------:R-:W-:Y:S01]  /*2850*/  UIADD3 UR4, UPT, UPT, UR4, 0x120, URZ ;  /* 0x0000012004047890 */ /* 0x000fe2000fffe0ff */
[----:B------:R1:W-:Y:S01]  /*2860*/  @!P2 SYNCS.ARRIVE.TRANS64.RED RZ, [R3+URZ], R4 ;  /* 0x0000000403ffa9a7 */ /* 0x0003e200080004ff */
[----:B------:R-:W-:Y:S01]  /*2870*/  UIADD3 UR6, UPT, UPT, UR6, 0x1, URZ ;  /* 0x0000000106067890 */ /* 0x000fe2000fffe0ff */
[----:B------:R-:W-:-:S03]  /*2880*/  VIADD R8, R8, 0x1 ;  /* 0x0000000108087836 */ /* 0x000fc60000000000 */
[----:B------:R-:W-:Y:S02]  /*2890*/  UISETP.NE.AND UP0, UPT, UR6, 0x2, UPT ;  /* 0x000000020600788c */ /* 0x000fe4000bf05270 */
[----:B------:R-:W-:Y:S01]  /*28a0*/  ISETP.NE.AND P0, PT, R8, 0x2, PT ;  /* 0x000000020800780c */ /* 0x000fe20003f05270 */
[----:B------:R-:W-:Y:S06]  /*28b0*/  UGETNEXTWORKID.BROADCAST [UR4], [UR5] ;  /* 0x00000000040073ca */ /* 0x000fec0008000100 */
[----:B------:R-:W-:Y:S02]  /*28c0*/  USEL UR4, URZ, 0x1, UP0 ;  /* 0x00000001ff047887 */ /* 0x000fe40008000000 */
[----:B------:R-:W-:-:S04]  /*28d0*/  USEL UR6, UR6, URZ, UP0 ;  /* 0x000000ff06067287 */ /* 0x000fc80008000000 */
[----:B------:R-:W-:Y:S02]  /*28e0*/  LOP3.LUT R12, R12, UR4, RZ, 0x3c, !PT ;  /* 0x000000040c0c7c12 */ /* 0x000fe4000f8e3cff */
[----:B-1----:R-:W-:-:S04]  /*28f0*/  SHF.L.U32 R4, R10, 0x1f, RZ ;  /* 0x0000001f0a047819 */ /* 0x002fc800000006ff */
[----:B------:R-:W1:Y:S02]  /*2900*/  SYNCS.PHASECHK.TRANS64.TRYWAIT P1, [R0+URZ+0x90], R4 ;  /* 0x00009004000075a7 */ /* 0x000e6400080211ff */
[----:B-1----:R-:W-:Y:S05]  /*2910*/  @!P1 BRA `(.L_x_43) ;  /* 0x0000005400e49947 */ /* 0x002fea0003800000 */
.L_x_144:
[C---:B-1----:R-:W-:Y:S01]  /*2920*/  LEA R4, R11.reuse, UR37, 0x4 ;  /* 0x000000250b047c11 */ /* 0x042fe2000f8e20ff */
[----:B------:R-:W-:Y:S01]  /*2930*/  VIADD R0, R0, 0xa0 ;  /* 0x000000a000007836 */ /* 0x000fe20000000000 */
[----:B------:R-:W-:Y:S01]  /*2940*/  SEL R8, R8, RZ, P0 ;  /* 0x000000ff08087207 */ /* 0x000fe20000000000 */
[----:B------:R-:W-:-:S03]  /*2950*/  VIADD R11, R11, 0x1 ;  /* 0x000000010b0b7836 */ /* 0x000fc60000000000 */
[----:B------:R-:W1:Y:S01]  /*2960*/  LDS.128 R4, [R4+0x120] ;  /* 0x0001200004047984 */ /* 0x000e620000000c00 */
[----:B------:R-:W-:Y:S02]  /*2970*/  PRMT R0, RZ, 0x654, R0 ;  /* 0x00000654ff007816 */ /* 0x000fe40000000000 */
[C---:B------:R-:W-:Y:S01]  /*2980*/  ISETP.NE.AND P1, PT, R11.reuse, 0x2, PT ;  /* 0x000000020b00780c */ /* 0x040fe20003f25270 */
[----:B------:R-:W-:Y:S01]  /*2990*/  @!PT LDS RZ, [RZ] ;  /* 0x00000000fffff984 */ /* 0x000fe20000000800 */
[----:B------:R-:W-:Y:S01]  /*29a0*/  @!PT LDS RZ, [RZ] ;  /* 0x00000000fffff984 */ /* 0x000fe20000000800 */
[----:B------:R-:W-:Y:S01]  /*29b0*/  @!PT LDS RZ, [RZ] ;  /* 0x00000000fffff984 */ /* 0x000fe20000000800 */
[----:B------:R-:W-:Y:S01]  /*29c0*/  @!PT LDS RZ, [RZ] ;  /* 0x00000000fffff984 */ /* 0x000fe20000000800 */
[----:B------:R2:W-:Y:S06]  /*29d0*/  MEMBAR.ALL.CTA ;  /* 0x0000000000007992 */ /* 0x0005ec0000008000 */
[----:B--2---:R-:W2:Y:S01]  /*29e0*/  FENCE.VIEW.ASYNC.S ;  /* 0x00000000000073c6 */ /* 0x004ea20000000000 */
[----:B------:R-:W-:Y:S01]  /*29f0*/  SEL R11, R11, RZ, P1 ;  /* 0x000000ff0b0b7207 */ /* 0x000fe20000800000 */
[----:B--2---:R2:W-:Y:S01]  /*2a00*/  SYNCS.ARRIVE.TRANS64.RED.A1T0 RZ, [R0+URZ], RZ ;  /* 0x000000ff00ff79a7 */ /* 0x0045e200081004ff */
[----:B-1----:R-:W-:-:S02]  /*2a10*/  LOP3.LUT P3, RZ, R6, 0x1, RZ, 0xc0, !PT ;  /* 0x0000000106ff7812 */ /* 0x002fc4000786c0ff */
[----:B------:R-:W-:-:S04]  /*2a20*/  SEL R4, RZ, 0x1, P1 ;  /* 0x00000001ff047807 */ /* 0x000fc80000800000 */
[----:B------:R-:W-:Y:S02]  /*2a30*/  LOP3.LUT R10, R10, R4, RZ, 0x3c, !PT ;  /* 0x000000040a0a7212 */ /* 0x000fe400078e3cff */
[----:B--2---:R-:W-:-:S04]  /*2a40*/  SEL R0, RZ, 0x1, P0 ;  /* 0x00000001ff007807 */ /* 0x004fc80000000000 */
[----:B------:R-:W-:Y:S01]  /*2a50*/  LOP3.LUT R9, R9, R0, RZ, 0x3c, !PT ;  /* 0x0000000009097212 */ /* 0x000fe200078e3cff */
[----:B------:R-:W-:Y:S06]  /*2a60*/  @P3 BRA `(.L_x_44) ;  /* 0xfffffffc002c3947 */ /* 0x000fec000383ffff */
[----:B------:R-:W-:Y:S01]  /*2a70*/  ULEA UR5, UR6, UR37, 0x3 ;  /* 0x0000002506057291 */ /* 0x000fe2000f8e18ff */
[----:B------:R-:W-:-:S08]  /*2a80*/  SHF.L.U32 R2, R12, 0x1f, RZ ;  /* 0x0000001f0c027819 */ /* 0x000fd000000006ff */
[----:B------:R-:W1:Y:S02]  /*2a90*/  SYNCS.PHASECHK.TRANS64 P0, [UR5+0xa0], R2 ;  /* 0x0000a002ff0075a7 */ /* 0x000e640008001005 */
[----:B-1----:R-:W-:Y:S05]  /*2aa0*/  @P0 BRA `(.L_x_45) ;  /* 0x0000000000080947 */ /* 0x002fea0003800000 */
[----:B------:R-:W1:Y:S02]  /*2ab0*/  SYNCS.PHASECHK.TRANS64.TRYWAIT P0, [UR5+0xa0], R2 ;  /* 0x0000a002ff0075a7 */ /* 0x000e640008001105 */
[----:B-1----:R-:W-:Y:S05]  /*2ac0*/  @!P0 BRA `(.L_x_46) ;  /* 0x00000054008c8947 */ /* 0x002fea0003800000 */
.L_x_45:
[----:B------:R-:W-:-:S04]  /*2ad0*/  UIADD3 UR4, UPT, UPT, UR6, 0x1, URZ ;  /* 0x0000000106047890 */ /* 0x000fc8000fffe0ff */
[----:B------:R-:W-:-:S04]  /*2ae0*/  UISETP.NE.AND UP0, UPT, UR4, 0x2, UPT ;  /* 0x000000020400788c */ /* 0x000fc8000bf05270 */
[----:B------:R-:W-:Y:S02]  /*2af0*/  USEL UR7, URZ, 0x1, UP0 ;  /* 0x00000001ff077887 */ /* 0x000fe40008000000 */
[----:B------:R-:W-:-:S04]  /*2b00*/  USEL UR4, UR4, URZ, UP0 ;  /* 0x000000ff04047287 */ /* 0x000fc80008000000 */
[----:B------:R-:W-:Y:S01]  /*2b10*/  ULEA UR4, UR4, UR37, 0x3 ;  /* 0x0000002504047291 */ /* 0x000fe2000f8e18ff */
[----:B-1----:R-:W-:-:S04]  /*2b20*/  LOP3.LUT R2, R12, UR7, RZ, 0x3c, !PT ;  /* 0x000000070c027c12 */ /* 0x002fc8000f8e3cff */
[----:B------:R-:W-:-:S04]  /*2b30*/  SHF.L.U32 R0, R2, 0x1f, RZ ;  /* 0x0000001f02007819 */ /* 0x000fc800000006ff */
[----:B------:R-:W1:Y:S02]  /*2b40*/  SYNCS.PHASECHK.TRANS64 P0, [UR4+0xa0], R0 ;  /* 0x0000a000ff0075a7 */ /* 0x000e640008001004 */
[----:B-1----:R-:W-:Y:S05]  /*2b50*/  @P0 EXIT ;  /* 0x000000000000094d */ /* 0x002fea0003800000 */
[----:B------:R-:W-:Y:S02]  /*2b60*/  SHF.L.U32 R2, R2, 0x1f, RZ ;  /* 0x0000001f02027819 */ /* 0x000fe400000006ff */
[----:B------:R-:W-:-:S07]  /*2b70*/  MOV R0, UR4 ;  /* 0x0000000400007c02 */ /* 0x000fce0008000f00 */
.L_x_47:
[----:B-1----:R1:W2:Y:S02]  /*2b80*/  SYNCS.PHASECHK.TRANS64.TRYWAIT P0, [R0+URZ+0xa0], R2 ;  /* 0x0000a002000075a7 */ /* 0x0022a400080011ff */
[----:B--2---:R-:W-:Y:S05]  /*2b90*/  @!P0 NANOSLEEP.SYNCS 0x989680 ;  /* 0x009896800000895d */ /* 0x004fea0003900000 */
[----:B------:R-:W2:Y:S02]  /*2ba0*/  @!P0 SYNCS.PHASECHK.TRANS64 P0, [R0+URZ+0xa0], R2 ;  /* 0x0000a002000085a7 */ /* 0x000ea400080010ff */
[----:B--2---:R-:W-:Y:S05]  /*2bb0*/  @P0 EXIT ;  /* 0x000000000000094d */ /* 0x004fea0003800000 */
[----:B------:R-:W-:Y:S05]  /*2bc0*/  BRA `(.L_x_47) ;  /* 0xfffffffc00ec7947 */ /* 0x000fea000383ffff */
.L_x_40:
[----:B------:R-:W-:-:S09]  /*2bd0*/  UISETP.NE.AND UP1, UPT, UR8, URZ, UPT ;  /* 0x000000ff0800728c */ /* 0x000fd2000bf25270 */
[----:B------:R-:W-:Y:S05]  /*2be0*/  BRA.U UP1, `(.L_x_48) ;  /* 0x00000011013c7547 */ /* 0x000fea000b800000 */
[----:B------:R-:W-:Y:S01]  /*2bf0*/  UMOV UR4, 0x40 ;  /* 0x0000004000047882 */ /* 0x000fe20000000000 */
[----:B------:R-:W-:Y:S01]  /*2c00*/  NOP ;  /* 0x0000000000007918 */ /* 0x000fe20000000000 */
[----:B------:R-:W-:Y:S01]  /*2c10*/  ULEA UR4, UR37, UR4, 0x18 ;  /* 0x0000000425047291 */ /* 0x000fe2000f8ec0ff */
[----:B------:R-:W-:Y:S02]  /*2c20*/  UMOV UR5, 0x400 ;  /* 0x0000040000057882 */ /* 0x000fe40000000000 */
[----:B------:R-:W-:-:S06]  /*2c30*/  ULEA UR37, UR37, UR5, 0x18 ;  /* 0x0000000525257291 */ /* 0x000fcc000f8ec0ff */
[----:B------:R-:W1:Y:S02]  /*2c40*/  LDS.U8 R0, [UR4+0x1c] ;  /* 0x00001c04ff007984 */ /* 0x000e640008000000 */
[----:B-1----:R-:W-:-:S13]  /*2c50*/  ISETP.NE.AND P0, PT, R0, RZ, PT ;  /* 0x000000ff0000720c */ /* 0x002fda0003f05270 */
[----:B------:R-:W-:Y:S05]  /*2c60*/  @P0 BRA `(.L_x_49) ;  /* 0x0000000000580947 */ /* 0x000fea0003800000 */
[----:B------:R-:W-:-:S13]  /*2c70*/  ELECT P0, URZ, PT ;  /* 0x0000000000ff782f */ /* 0x000fda0003800000 */
[----:B------:R-:W-:Y:S05]  /*2c80*/  @!P0 BRA `(.L_x_50) ;  /* 0x0000000000608947 */ /* 0x000fea0003800000 */
[----:B------:R-:W-:Y:S01]  /*2c90*/  UMOV UR5, 0x10 ;  /* 0x0000001000057882 */ /* 0x000fe20000000000 */
[----:B------:R-:W-:Y:S01]  /*2ca0*/  HFMA2 R0, -RZ, RZ, 0, 5.9604644775390625e-08 ;  /* 0x00000001ff007431 */ /* 0x000fe200000001ff */
[----:B------:R-:W-:-:S03]  /*2cb0*/  MOV R2, 0xffff ;  /* 0x0000ffff00027802 */ /* 0x000fc60000000f00 */
[----:B------:R-:W-:Y:S04]  /*2cc0*/  DEPBAR.LE SB1, 0x36 ;  /* 0x00009d800000791a */ /* 0x000fe80000000000 */
[----:B------:R-:W1:Y:S02]  /*2cd0*/  UTCATOMSWS.FIND_AND_SET.ALIGN UP0, UR5, UR5 ;  /* 0x00000005000575e3 */ /* 0x000e640008000800 */
[----:B-1----:R-:W-:Y:S01]  /*2ce0*/  MOV R3, UR5 ;  /* 0x0000000500037c02 */ /* 0x002fe20008000f00 */
[----:B------:R-:W-:Y:S06]  /*2cf0*/  BRA.U UP0, `(.L_x_51) ;  /* 0x0000000100187547 */ /* 0x000fec000b800000 */
.L_x_52:
[----:B------:R-:W-:Y:S05]  /*2d00*/  NANOSLEEP 0x64 ;  /* 0x000000640000795d */ /* 0x000fea0003800000 */
[----:B------:R-:W-:-:S05]  /*2d10*/  UMOV UR5, 0x10 ;  /* 0x0000001000057882 */ /* 0x000fca0000000000 */
[----:B------:R-:W-:Y:S04]  /*2d20*/  DEPBAR.LE SB1, 0x36 ;  /* 0x00009d800000791a */ /* 0x000fe80000000000 */
[----:B------:R-:W1:Y:S02]  /*2d30*/  UTCATOMSWS.FIND_AND_SET.ALIGN UP0, UR5, UR5 ;  /* 0x00000005000575e3 */ /* 0x000e640008000800 */
[----:B-1----:R-:W-:Y:S01]  /*2d40*/  MOV R3, UR5 ;  /* 0x0000000500037c02 */ /* 0x002fe20008000f00 */
[----:B------:R-:W-:Y:S05]  /*2d50*/  BRA.U !UP0, `(.L_x_52) ;  /* 0xfffffffd08e87547 */ /* 0x000fea000b83ffff */
.L_x_51:
[-C--:B------:R-:W-:Y:S02]  /*2d60*/  SHF.L.U32 R2, R2, R3.reuse, RZ ;  /* 0x0000000302027219 */ /* 0x080fe400000006ff */
[----:B------:R-:W-:Y:S01]  /*2d70*/  SHF.L.U32 R0, R0, R3, RZ ;  /* 0x0000000300007219 */ /* 0x000fe200000006ff */
[----:B------:R-:W-:Y:S02]  /*2d80*/  IMAD.SHL.U32 R3, R3, 0x20, RZ ;  /* 0x0000002003037824 */ /* 0x000fe400078e00ff */
[----:B------:R1:W-:Y:S04]  /*2d90*/  ATOMS.OR RZ, [UR4+0x14], R2 ;  /* 0x00001402ffff798c */ /* 0x0003e8000b000004 */
[----:B------:R1:W-:Y:S04]  /*2da0*/  ATOMS.OR RZ, [UR4+0x18], R0 ;  /* 0x00001800ffff798c */ /* 0x0003e8000b000004 */
[----:B------:R1:W-:Y:S01]  /*2db0*/  STS [UR37+0x140], R3 ;  /* 0x00014003ff007988 */ /* 0x0003e20008000825 */
[----:B------:R-:W-:Y:S05]  /*2dc0*/  BRA `(.L_x_50) ;  /* 0x0000000000107947 */ /* 0x000fea0003800000 */
.L_x_49:
[----:B------:R-:W-:Y:S02]  /*2dd0*/  MOV R0, 0xffffffff ;  /* 0xffffffff00007802 */ /* 0x000fe40000000f00 */
[----:B------:R-:W-:-:S03]  /*2de0*/  MOV R2, 0x2e10 ;  /* 0x00002e1000027802 */ /* 0x000fc60000000f00 */
[----:B------:R1:W-:Y:S04]  /*2df0*/  STS [UR37+0x140], R0 ;  /* 0x00014000ff007988 */ /* 0x0003e80008000825 */
[----:B-1-3-5:R-:W-:Y:S05]  /*2e00*/  CALL.REL.NOINC `($__internal_1_$__cuda_sm10x_tcgen05_guardrail_trap_phase_invalid_during_alloc) ;  /* 0x0000005800d47944 */ /* 0x02afea0003c00000 */
.L_x_50:
[----:B------:R-:W-:Y:S05]  /*2e10*/  WARPSYNC.ALL ;  /* 0x0000000000007948 */ /* 0x000fea0003800000 */
[----:B------:R-:W2:Y:S01]  /*2e20*/  S2UR UR5, SR_CgaCtaId ;  /* 0x00000000000579c3 */ /* 0x000ea20000008800 */
[----:B------:R-:W-:Y:S01]  /*2e30*/  UMOV UR4, 0x400 ;  /* 0x0000040000047882 */ /* 0x000fe20000000000 */
[----:B------:R-:W-:-:S06]  /*2e40*/  NOP ;  /* 0x0000000000007918 */ /* 0x000fcc0000000000 */
[----:B------:R-:W-:Y:S06]  /*2e50*/  BAR.ARV 0x6, 0xa0 ;  /* 0x0182800000007b1d */ /* 0x000fec0000002000 */
[----:B------:R-:W4:Y:S01]  /*2e60*/  LDCU UR7, c[0x0][0x38c] ;  /* 0x00007180ff0777ac */ /* 0x000f220008000800 */
[----:B------:R-:W-:Y:S01]  /*2e70*/  IMAD.MOV.U32 R11, RZ, RZ, 0x1 ;  /* 0x00000001ff0b7424 */ /* 0x000fe200078e00ff */
[----:B------:R-:W-:Y:S01]  /*2e80*/  CS2R R8, SRZ ;  /* 0x0000000000087805 */ /* 0x000fe2000001ff00 */
[----:B------:R-:W-:Y:S01]  /*2e90*/  IMAD.MOV.U32 R10, RZ, RZ, RZ ;  /* 0x000000ffff0a7224 */ /* 0x000fe200078e00ff */
[----:B------:R-:W3:Y:S01]  /*2ea0*/  LDCU UR6, c[0x0][0x38c] ;  /* 0x00007180ff0677ac */ /* 0x000ee20008000800 */
[----:B------:R-:W-:Y:S01]  /*2eb0*/  UMOV UR15, URZ ;  /* 0x000000ff000f7c82 */ /* 0x000fe20008000000 */
[----:B------:R-:W-:Y:S01]  /*2ec0*/  UMOV UR14, URZ ;  /* 0x000000ff000e7c82 */ /* 0x000fe20008000000 */
[----:B--2---:R-:W-:Y:S01]  /*2ed0*/  ULEA UR5, UR5, UR4, 0x18 ;  /* 0x0000000405057291 */ /* 0x004fe2000f8ec0ff */
[----:B------:R-:W-:Y:S01]  /*2ee0*/  UMOV UR32, 0x0 ;  /* 0x0000000000207882 */ /* 0x000fe20000000000 */
[----:B------:R-:W-:-:S02]  /*2ef0*/  UMOV UR33, 0x4200910 ;  /* 0x0420091000217882 */ /* 0x000fc40000000000 */
[----:B------:R-:W-:Y:S02]  /*2f00*/  UIADD3 UR9, UPT, UPT, UR5, 0x8800, URZ ;  /* 0x0000880005097890 */ /* 0x000fe4000fffe0ff */
[----:B------:R-:W-:Y:S02]  /*2f10*/  UIADD3 UR10, UPT, UPT, UR5, 0x18800, URZ ;  /* 0x00018800050a7890 */ /* 0x000fe4000fffe0ff */
[----:B----4-:R-:W-:Y:S01]  /*2f20*/  UIADD3 UR7, UPT, UPT, UR7, 0x3f, URZ ;  /* 0x0000003f07077890 */ /* 0x010fe2000fffe0ff */
[----:B-1----:R-:W1:Y:S01]  /*2f30*/  LDS R0, [UR5+0x140] ;  /* 0x00014005ff007984 */ /* 0x002e620008000800 */
[----:B------:R-:W-:Y:S02]  /*2f40*/  USHF.R.U32.HI UR9, URZ, 0x4, UR9 ;  /* 0x00000004ff097899 */ /* 0x000fe40008011609 */
[----:B------:R-:W-:Y:S02]  /*2f50*/  USHF.R.S32.HI UR4, URZ, 0x1f, UR7 ;  /* 0x0000001fff047899 */ /* 0x000fe40008011407 */
[----:B------:R-:W-:-:S02]  /*2f60*/  USHF.R.U32.HI UR10, URZ, 0x4, UR10 ;  /* 0x00000004ff0a7899 */ /* 0x000fc4000801160a */
[----:B------:R-:W-:Y:S02]  /*2f70*/  ULEA.HI UR4, UR4, UR7, URZ, 0x6 ;  /* 0x0000000704047291 */ /* 0x000fe4000f8f30ff */
[----:B------:R-:W-:Y:S02]  /*2f80*/  ULOP3.LUT UR9, UR9, 0x3fff, URZ, 0xc0, !UPT ;  /* 0x00003fff09097892 */ /* 0x000fe4000f8ec0ff */
[----:B------:R-:W-:Y:S02]  /*2f90*/  USHF.R.S32.HI UR4, URZ, 0x6, UR4 ;  /* 0x00000006ff047899 */ /* 0x000fe40008011404 */
[----:B------:R-:W-:Y:S02]  /*2fa0*/  ULOP3.LUT UR10, UR10, 0x3fff, URZ, 0xc0, !UPT ;  /* 0x00003fff0a0a7892 */ /* 0x000fe4000f8ec0ff */
[----:B------:R-:W-:Y:S01]  /*2fb0*/  UISETP.LT.AND UP0, UPT, UR4, 0x1, UPT ;  /* 0x000000010400788c */ /* 0x000fe2000bf01270 */
[----:B------:R-:W-:Y:S01]  /*2fc0*/  UMOV UR30, 0x0 ;  /* 0x00000000001e7882 */ /* 0x000fe20000000000 */
[----:B------:R-:W-:-:S02]  /*2fd0*/  UMOV UR31, 0x4200910 ;  /* 0x04200910001f7882 */ /* 0x000fc40000000000 */
[----:B------:R-:W-:Y:S01]  /*2fe0*/  USEL UR8, UR4, 0x1, !UP0 ;  /* 0x0000000104087887 */ /* 0x000fe2000c000000 */
[----:B------:R-:W-:Y:S01]  /*2ff0*/  UMOV UR28, 0x0 ;  /* 0x00000000001c7882 */ /* 0x000fe20000000000 */
[----:B------:R-:W-:Y:S01]  /*3000*/  UMOV UR29, 0x4200910 ;  /* 0x04200910001d7882 */ /* 0x000fe20000000000 */
[----:B------:R-:W-:Y:S01]  /*3010*/  UMOV UR26, 0x0 ;  /* 0x00000000001a7882 */ /* 0x000fe20000000000 */
[----:B------:R-:W-:Y:S01]  /*3020*/  UMOV UR27, 0x4200910 ;  /* 0x04200910001b7882 */ /* 0x000fe20000000000 */
[----:B------:R-:W-:Y:S01]  /*3030*/  UMOV UR24, 0x0 ;  /* 0x0000000000187882 */ /* 0x000fe20000000000 */
[----:B------:R-:W-:Y:S01]  /*3040*/  UMOV UR25, 0x4200910 ;  /* 0x0420091000197882 */ /* 0x000fe20000000000 */
[----:B------:R-:W-:Y:S01]  /*3050*/  UMOV UR22, 0x0 ;  /* 0x0000000000167882 */ /* 0x000fe20000000000 */
[----:B------:R-:W-:Y:S01]  /*3060*/  UMOV UR23, 0x4200910 ;  /* 0x0420091000177882 */ /* 0x000fe20000000000 */
[----:B------:R-:W-:Y:S02]  /*3070*/  ULOP3.LUT UR9, UR9, 0x10000, URZ, 0xfc, !UPT ;  /* 0x0001000009097892 */ /* 0x000fe4000f8efcff */
[----:B------:R-:W-:-:S02]  /*3080*/  ULOP3.LUT UR10, UR10, 0x10000, URZ, 0xfc, !UPT ;  /* 0x000100000a0a7892 */ /* 0x000fc4000f8efcff */
[----:B------:R-:W-:Y:S02]  /*3090*/  UIADD3 UR8, UPT, UPT, -UR8, URZ, URZ ;  /* 0x000000ff08087290 */ /* 0x000fe4000fffe1ff */
[----:B---3--:R-:W-:Y:S01]  /*30a0*/  UISETP.GE.AND UP3, UPT, UR6, 0x1, UPT ;  /* 0x000000010600788c */ /* 0x008fe2000bf66270 */
[----:B------:R-:W-:Y:S01]  /*30b0*/  UMOV UR20, 0x0 ;  /* 0x0000000000147882 */ /* 0x000fe20000000000 */
[----:B------:R-:W-:Y:S01]  /*30c0*/  UMOV UR21, 0x4200910 ;  /* 0x0420091000157882 */ /* 0x000fe20000000000 */
[----:B------:R-:W-:Y:S01]  /*30d0*/  UMOV UR18, 0x0 ;  /* 0x0000000000127882 */ /* 0x000fe20000000000 */
[----:B-1----:R-:W-:Y:S01]  /*30e0*/  R2UR UR16, R0 ;  /* 0x00000000001072ca */ /* 0x002fe200000e0000 */
[----:B------:R-:W-:-:S14]  /*30f0*/  UMOV UR19, 0x4200910 ;  /* 0x0420091000137882 */ /* 0x000fdc0000000000 */
.L_x_59:
[----:B------:R-:W-:Y:S02]  /*3100*/  LEA R0, R10, UR5, 0x3 ;  /* 0x000000050a007c11 */ /* 0x000fe4000f8e18ff */
[----:B------:R-:W-:Y:S02]  /*3110*/  SHF.L.U32 R2, R9, 0x1f, RZ ;  /* 0x0000001f09027819 */ /* 0x000fe400000006ff */
[----:B------:R-:W-:Y:S01]  /*3120*/  PLOP3.LUT P0, PT, PT, PT, UP3, 0x80, 0x8 ;  /* 0x000000000008781c */ /* 0x000fe20003f0f038 */
[----:B------:R-:W-:Y:S01]  /*3130*/  VIADD R3, R0, 0xa0 ;  /* 0x000000a000037836 */ /* 0x000fe20000000000 */
[----:B-1----:R-:W1:Y:S02]  /*3140*/  SYNCS.PHASECHK.TRANS64.TRYWAIT P1, [R0+URZ+0x90], R2 ;  /* 0x00009002000075a7 */ /* 0x002e6400080211ff */
[----:B-1-3--:R-:W-:Y:S09]  /*3150*/  @!P1 BRA `(.L_x_53) ;  /* 0x0000005000009947 */ /* 0x00aff20003800000 */
.L_x_146:
[----:B------:R-:W-:Y:S01]  /*3160*/  LEA R4, R10, UR5, 0x4 ;  /* 0x000000050a047c11 */ /* 0x000fe2000f8e20ff */
[----:B------:R-:W-:Y:S01]  /*3170*/  @UP3 ULEA UR7, UR14, UR5, 0x3 ;  /* 0x000000050e073291 */ /* 0x000fe2000f8e18ff */
[----:B------:R-:W-:Y:S01]  /*3180*/  PLOP3.LUT P2, PT, PT, PT, PT, 0x80, 0x8 ;  /* 0x000000000008781c */ /* 0x000fe20003f4f070 */
[----:B------:R-:W-:Y:S01]  /*3190*/  ULEA UR6, UR15, UR5, 0x3 ;  /* 0x000000050f067291 */ /* 0x000fe2000f8e18ff */
[----:B------:R-:W-:Y:S01]  /*31a0*/  PRMT R3, RZ, 0x654, R3 ;  /* 0x00000654ff037816 */ /* 0x000fe20000000003 */
[----:B------:R-:W-:Y:S01]  /*31b0*/  ULEA.HI UR11, UR15, UR15, URZ, 0x1 ;  /* 0x0000000f0f0b7291 */ /* 0x000fe2000f8f08ff */
[----:B------:R-:W2:Y:S01]  /*31c0*/  LDS.128 R4, [R4+0x120] ;  /* 0x0001200004047984 */ /* 0x000ea20000000c00 */
[----:B-1----:R-:W-:Y:S02]  /*31d0*/  @P0 SHF.L.U32 R2, R8, 0x1f, RZ ;  /* 0x0000001f08020819 */ /* 0x002fe400000006ff */
[----:B------:R-:W-:Y:S01]  /*31e0*/  SHF.L.U32 R0, R11, 0x1f, RZ ;  /* 0x0000001f0b007819 */ /* 0x000fe200000006ff */
[----:B------:R-:W-:Y:S01]  /*31f0*/  @!PT LDS RZ, [RZ] ;  /* 0x00000000fffff984 */ /* 0x000fe20000000800 */
[----:B------:R-:W-:Y:S01]  /*3200*/  @!PT LDS RZ, [RZ] ;  /* 0x00000000fffff984 */ /* 0x000fe20000000800 */
[----:B------:R-:W-:Y:S01]  /*3210*/  @!PT LDS RZ, [RZ] ;  /* 0x00000000fffff984 */ /* 0x000fe20000000800 */
[----:B------:R-:W-:Y:S01]  /*3220*/  @!PT LDS RZ, [RZ] ;  /* 0x00000000fffff984 */ /* 0x000fe20000000800 */
[----:B------:R1:W-:Y:S06]  /*3230*/  MEMBAR.ALL.CTA ;  /* 0x0000000000007992 */ /* 0x0003ec0000008000 */
[----:B-1----:R-:W1:Y:S02]  /*3240*/  FENCE.VIEW.ASYNC.S ;  /* 0x00000000000073c6 */ /* 0x002e640000000000 */
[----:B-1----:R1:W-:Y:S01]  /*3250*/  SYNCS.ARRIVE.TRANS64.RED.A1T0 RZ, [R3+URZ], RZ ;  /* 0x000000ff03ff79a7 */ /* 0x0023e200081004ff */
[----:B------:R1:W3:Y:S01]  /*3260*/  @P0 SYNCS.PHASECHK.TRANS64.TRYWAIT P2, [UR7], R2 ;  /* 0x00000002ff0005a7 */ /* 0x0002e20008041107 */
[----:B------:R-:W-:-:S02]  /*3270*/  USHF.L.U32 UR7, UR11, 0x6, URZ ;  /* 0x000000060b077899 */ /* 0x000fc400080006ff */
[----:B------:R-:W-:Y:S01]  /*3280*/  ULOP3.LUT UR11, UR11, 0xffe, URZ, 0xc0, !UPT ;  /* 0x00000ffe0b0b7892 */ /* 0x000fe2000f8ec0ff */
[----:B--2---:R-:W-:Y:S01]  /*3290*/  LOP3.LUT P1, RZ, R6, 0x1, RZ, 0xc0, !PT ;  /* 0x0000000106ff7812 */ /* 0x004fe2000782c0ff */
[----:B------:R-:W-:Y:S02]  /*32a0*/  ULOP3.LUT UR7, UR7, 0xffffff80, URZ, 0xc0, !UPT ;  /* 0xffffff8007077892 */ /* 0x000fe4000f8ec0ff */
[----:B------:R-:W-:Y:S02]  /*32b0*/  UIADD3 UR11, UPT, UPT, -UR11, UR15, URZ ;  /* 0x0000000f0b0b7290 */ /* 0x000fe4000fffe1ff */
[----:B------:R-:W-:-:S04]  /*32c0*/  UIADD3 UR7, UPT, UPT, UR16, UR7, URZ ;  /* 0x0000000710077290 */ /* 0x000fc8000fffe0ff */
[----:B------:R-:W-:Y:S01]  /*32d0*/  ULEA UR7, UR11, UR7, 0x14 ;  /* 0x000000070b077291 */ /* 0x000fe2000f8ea0ff */
[----:B------:R-:W2:Y:S02]  /*32e0*/  SYNCS.PHASECHK.TRANS64.TRYWAIT P0, [UR6+0xd0], R0 ;  /* 0x0000d000ff0075a7 */ /* 0x000ea40008001106 */
[----:B-123--:R-:W-:Y:S09]  /*32f0*/  @!P0 BRA `(.L_x_54) ;  /* 0x0000004c00ac8947 */ /* 0x00eff20003800000 */
.L_x_148:
[----:B------:R-:W-:Y:S01]  /*3300*/  IADD3 R10, PT, PT, R10, 0x1, RZ ;  /* 0x000000010a0a7810 */ /* 0x000fe20007ffe0ff */
[----:B------:R-:W-:Y:S06]  /*3310*/  BRA.U !UP3, `(.L_x_55) ;  /* 0x000000050b107547 */ /* 0x000fec000b800000 */
[----:B------:R-:W-:Y:S01]  /*3320*/  UPLOP3.LUT UP4, UPT, UPT, UPT, UPT, 0x40, 0x4 ;  /* 0x000000000004789c */ /* 0x000fe20003f8e870 */
[----:B------:R-:W-:Y:S01]  /*3330*/  UMOV UR13, UR8 ;  /* 0x00000008000d7c82 */ /* 0x000fe20008000000 */
[----:B------:R-:W-:Y:S01]  /*3340*/  UMOV UR12, UR4 ;  /* 0x00000004000c7c82 */ /* 0x000fe20008000000 */
[----:B------:R-:W-:-:S08]  /*3350*/  UMOV UR17, UR14 ;  /* 0x0000000e00117c82 */ /* 0x000fd00008000000 */
.L_x_58:
[----:B------:R-:W-:Y:S02]  /*3360*/  UIADD3 UR13, UPT, UPT, UR13, 0x1, URZ ;  /* 0x000000010d0d7890 */ /* 0x000fe4000fffe0ff */
[----:B--2---:R-:W-:Y:S02]  /*3370*/  ULEA UR11, UR17, UR5, 0x3 ;  /* 0x00000005110b7291 */ /* 0x004fe4000f8e18ff */
[----:B------:R-:W-:Y:S01]  /*3380*/  UISETP.NE.AND UP0, UPT, UR13, URZ, UPT ;  /* 0x000000ff0d00728c */ /* 0x000fe2000bf05270 */
[----:B---3--:R-:W-:Y:S10]  /*3390*/  @P2 BRA `(.L_x_56) ;  /* 0x00000000000c2947 */ /* 0x008ff40003800000 */
[----:B-1----:R-:W-:Y:S04]  /*33a0*/  SHF.L.U32 R2, R8, 0x1f, RZ ;  /* 0x0000001f08027819 */ /* 0x002fe800000006ff */
[----:B------:R-:W1:Y:S02]  /*33b0*/  SYNCS.PHASECHK.TRANS64.TRYWAIT P0, [UR11], R2 ;  /* 0x00000002ff0075a7 */ /* 0x000e64000800110b */
[----:B-1----:R-:W-:Y:S05]  /*33c0*/  @!P0 BRA `(.L_x_57) ;  /* 0x0000004c00908947 */ /* 0x002fea0003800000 */
.L_x_56:
[----:B------:R-:W-:Y:S01]  /*33d0*/  UISETP.NE.AND UP1, UPT, UR12, 0x1, UPT ;  /* 0x000000010c00788c */ /* 0x000fe2000bf25270 */
[----:B------:R-:W-:Y:S01]  /*33e0*/  PLOP3.LUT P2, PT, PT, PT, PT, 0x80, 0x8 ;  /* 0x000000000008781c */ /* 0x000fe20003f4f070 */
[----:B------:R-:W-:Y:S02]  /*33f0*/  UIADD3 UR14, UPT, UPT, UR17, 0x1, URZ ;  /* 0x00000001110e7890 */ /* 0x000fe4000fffe0ff */
[----:B------:R-:W-:Y:S02]  /*3400*/  ULEA UR64, UR17, UR10, 0xb ;  /* 0x0000000a11407291 */ /* 0x000fe4000f8e58ff */
[----:B------:R-:W-:Y:S01]  /*3410*/  UISETP.NE.AND UP2, UPT, UR14, 0x4, UPT ;  /* 0x000000040e00788c */ /* 0x000fe2000bf45270 */
[----:B------:R-:W-:Y:S01]  /*3420*/  PLOP3.LUT P0, PT, PT, PT, UP1, 0x80, 0x8 ;  /* 0x000000000008781c */ /* 0x000fe20003f0f018 */
[----:B------:R-:W-:Y:S02]  /*3430*/  ULEA UR62, UR17, UR9, 0xa ;  /* 0x00000009113e7291 */ /* 0x000fe4000f8e50ff */
[----:B------:R-:W-:Y:S02]  /*3440*/  USEL UR35, URZ, 0x1, UP2 ;  /* 0x00000001ff237887 */ /* 0x000fe40009000000 */
[----:B------:R-:W-:Y:S02]  /*3450*/  USEL UR14, UR14, URZ, UP2 ;  /* 0x000000ff0e0e7287 */ /* 0x000fe40009000000 */
[----:B------:R-:W-:Y:S02]  /*3460*/  UIADD3 UR60, UPT, UPT, UR64, 0x2, URZ ;  /* 0x00000002403c7890 */ /* 0x000fe4000fffe0ff */
[----:B------:R-:W-:Y:S01]  /*3470*/  @UP1 ULEA UR34, UR14, UR5, 0x3 ;  /* 0x000000050e221291 */ /* 0x000fe2000f8e18ff */
[----:B------:R-:W-:Y:S01]  /*3480*/  LOP3.LUT R8, R8, UR35, RZ, 0x3c, !PT ;  /* 0x0000002308087c12 */ /* 0x000fe2000f8e3cff */
[----:B------:R-:W-:Y:S02]  /*3490*/  UIADD3 UR58, UPT, UPT, UR62, 0x2, URZ ;  /* 0x000000023e3a7890 */ /* 0x000fe4000fffe0ff */
[----:B------:R-:W-:Y:S01]  /*34a0*/  UIADD3 UR56, UPT, UPT, UR64, 0x4, URZ ;  /* 0x0000000440387890 */ /* 0x000fe2000fffe0ff */
[----:B-1----:R-:W-:Y:S01]  /*34b0*/  @P0 SHF.L.U32 R0, R8, 0x1f, RZ ;  /* 0x0000001f08000819 */ /* 0x002fe200000006ff */
[----:B------:R-:W-:Y:S02]  /*34c0*/  UIADD3 UR54, UPT, UPT, UR62, 0x4, URZ ;  /* 0x000000043e367890 */ /* 0x000fe4000fffe0ff */
[----:B------:R-:W-:Y:S01]  /*34d0*/  UIADD3 UR52, UPT, UPT, UR64, 0x6, URZ ;  /* 0x0000000640347890 */ /* 0x000fe2000fffe0ff */
[----:B------:R2:W3:Y:S01]  /*34e0*/  @P0 SYNCS.PHASECHK.TRANS64.TRYWAIT P2, [UR34], R0 ;  /* 0x00000000ff0005a7 */ /* 0x0004e20008041122 */
[----:B------:R-:W-:Y:S02]  /*34f0*/  UIADD3 UR50, UPT, UPT, UR62, 0x6, URZ ;  /* 0x000000063e327890 */ /* 0x000fe4000fffe0ff */
        /* <DEDUP_REMOVED lines=9> */
[----:B------:R-:W-:Y:S01]  /*3590*/  UIADD3 UR12, UPT, UPT, UR12, -0x1, URZ ;  /* 0xffffffff0c0c7890 */ /* 0x000fe2000fffe0ff */
[----:B------:R-:W-:Y:S01]  /*35a0*/  UMOV UR65, 0x40004040 ;  /* 0x4000404000417882 */ /* 0x000fe20000000000 */
[----:B------:R-:W-:Y:S01]  /*35b0*/  UMOV UR63, 0x40004040 ;  /* 0x40004040003f7882 */ /* 0x000fe20000000000 */
[----:B------:R-:W-:Y:S01]  /*35c0*/  UMOV UR61, 0x40004040 ;  /* 0x40004040003d7882 */ /* 0x000fe20000000000 */
[----:B------:R2:W-:Y:S01]  /*35d0*/  UTCHMMA gdesc[UR62], gdesc[UR64], tmem[UR7], tmem[UR32], idesc[UR33], UP4 ;  /* 0x00ff20403e0075ea */ /* 0x0005e2000a000007 */
[----:B------:R-:W-:Y:S01]  /*35e0*/  UPLOP3.LUT UP4, UPT, UPT, UPT, UPT, 0x80, 0x8 ;  /* 0x000000000008789c */ /* 0x000fe20003f8f070 */
[----:B------:R-:W-:Y:S01]  /*35f0*/  UMOV UR59, 0x40004040 ;  /* 0x40004040003b7882 */ /* 0x000fe20000000000 */
[----:B------:R-:W-:Y:S01]  /*3600*/  UMOV UR57, 0x40004040 ;  /* 0x4000404000397882 */ /* 0x000fe20000000000 */
[----:B------:R2:W-:Y:S01]  /*3610*/  UTCHMMA gdesc[UR58], gdesc[UR60], tmem[UR7], tmem[UR30], idesc[UR31], UPT ;  /* 0x00ff1e3c3a0075ea */ /* 0x0005e2000b800007 */
        /* <DEDUP_REMOVED lines=14> */
[----:B------:R-:W-:Y:S01]  /*3700*/  UMOV UR35, 0x40004040 ;  /* 0x4000404000237882 */ /* 0x000fe20000000000 */
[----:B------:R2:W-:Y:S01]  /*3710*/  UTCHMMA gdesc[UR38], gdesc[UR40], tmem[UR7], tmem[UR20], idesc[UR21], UPT ;  /* 0x00ff1428260075ea */ /* 0x0005e2000b800007 */
[----:B------:R2:W-:Y:S01]  /*3720*/  UTCHMMA gdesc[UR34], gdesc[UR36], tmem[UR7], tmem[UR18], idesc[UR19], UPT ;  /* 0x00ff1224220075ea */ /* 0x0005e2000b800007 */
[----:B------:R2:W-:Y:S01]  /*3730*/  UTCBAR [UR11], URZ ;  /* 0x000000ff0b0073e9 */ /* 0x0005e200080000ff */
[----:B------:R-:W-:Y:S01]  /*3740*/  UMOV UR17, UR14 ;  /* 0x0000000e00117c82 */ /* 0x000fe20008000000 */
[----:B------:R-:W-:Y:S05]  /*3750*/  BRA.U UP0, `(.L_x_58) ;  /* 0xfffffffd00007547 */ /* 0x000fea000b83ffff */
.L_x_55:
[----:B------:R-:W-:Y:S01]  /*3760*/  UIADD3 UR15, UPT, UPT, UR15, 0x1, URZ ;  /* 0x000000010f0f7890 */ /* 0x000fe2000fffe0ff */
[C---:B------:R-:W-:Y:S01]  /*3770*/  ISETP.NE.AND P0, PT, R10.reuse, 0x2, PT ;  /* 0x000000020a00780c */ /* 0x040fe20003f05270 */
[----:B--2---:R-:W-:Y:S02]  /*3780*/  UIADD3 UR7, UPT, UPT, UR6, 0xb0, URZ ;  /* 0x000000b006077890 */ /* 0x004fe4000fffe0ff */
[----:B------:R-:W-:Y:S01]  /*3790*/  UISETP.NE.AND UP0, UPT, UR15, 0x4, UPT ;  /* 0x000000040f00788c */ /* 0x000fe2000bf05270 */
[----:B-1----:R-:W-:Y:S02]  /*37a0*/  SEL R0, RZ, 0x1, P0 ;  /* 0x00000001ff007807 */ /* 0x002fe40000000000 */
[----:B------:R-:W-:Y:S01]  /*37b0*/  SEL R10, R10, RZ, P0 ;  /* 0x000000ff0a0a7207 */ /* 0x000fe20000000000 */
[----:B------:R-:W-:Y:S01]  /*37c0*/  USEL UR6, URZ, 0x1, UP0 ;  /* 0x00000001ff067887 */ /* 0x000fe20008000000 */
[----:B------:R-:W-:Y:S01]  /*37d0*/  LOP3.LUT R9, R9, R0, RZ, 0x3c, !PT ;  /* 0x0000000009097212 */ /* 0x000fe200078e3cff */
[----:B------:R-:W-:Y:S01]  /*37e0*/  USEL UR15, UR15, URZ, UP0 ;  /* 0x000000ff0f0f7287 */ /* 0x000fe20008000000 */
[----:B------:R1:W-:Y:S03]  /*37f0*/  UTCBAR [UR7], URZ ;  /* 0x000000ff070073e9 */ /* 0x0003e600080000ff */
[----:B------:R-:W-:Y:S01]  /*3800*/  LOP3.LUT R11, R11, UR6, RZ, 0x3c, !PT ;  /* 0x000000060b0b7c12 */ /* 0x000fe2000f8e3cff */
[----:B------:R-:W-:Y:S07]  /*3810*/  @P1 BRA `(.L_x_59) ;  /* 0xfffffff800381947 */ /* 0x000fee000383ffff */
[----:B------:R-:W2:Y:S01]  /*3820*/  S2UR UR4, SR_CgaCtaId ;  /* 0x00000000000479c3 */ /* 0x000ea20000008800 */
[----:B------:R-:W-:Y:S01]  /*3830*/  ELECT P0, URZ, PT ;  /* 0x0000000000ff782f */ /* 0x000fe20003800000 */
[----:B------:R-:W-:Y:S01]  /*3840*/  IMAD.MOV.U32 R0, RZ, RZ, 0x1 ;  /* 0x00000001ff007424 */ /* 0x000fe200078e00ff */
[----:B------:R-:W-:Y:S01]  /*3850*/  UIADD3 UR5, UPT, UPT, UR5, 0xd0, URZ ;  /* 0x000000d005057890 */ /* 0x000fe2000fffe0ff */
[----:B------:R-:W-:Y:S01]  /*3860*/  SHF.L.U32 R2, R11, 0x1f, RZ ;  /* 0x0000001f0b027819 */ /* 0x000fe200000006ff */
[----:B------:R-:W-:-:S03]  /*3870*/  UMOV UR6, 0x40 ;  /* 0x0000004000067882 */ /* 0x000fc60000000000 */
[----:B------:R-:W-:Y:S01]  /*3880*/  UVIRTCOUNT.DEALLOC.SMPOOL 0x80 ;  /* 0x000000800000784c */ /* 0x000fe20000000000 */
[----:B--2---:R-:W-:Y:S02]  /*3890*/  ULEA UR4, UR4, UR6, 0x18 ;  /* 0x0000000604047291 */ /* 0x004fe4000f8ec0ff */
[----:B------:R-:W-:-:S07]  /*38a0*/  ULEA UR6, UR15, UR5, 0x3 ;  /* 0x000000050f067291 */ /* 0x000fce000f8e18ff */
[----:B------:R2:W-:Y:S02]  /*38b0*/  @P0 STS.U8 [UR4+0x1c], R0 ;  /* 0x00001c00ff000988 */ /* 0x0005e40008000004 */
[----:B------:R-:W4:Y:S02]  /*38c0*/  SYNCS.PHASECHK.TRANS64.TRYWAIT P0, [UR6], R2 ;  /* 0x00000002ff0075a7 */ /* 0x000f240008001106 */
[----:B--2-4-:R-:W-:Y:S05]  /*38d0*/  @!P0 BRA `(.L_x_60) ;  /* 0x0000004800648947 */ /* 0x014fea0003800000 */
.L_x_151:
[----:B-1----:R-:W-:-:S04]  /*38e0*/  UIADD3 UR7, UPT, UPT, UR15, 0x1, URZ ;  /* 0x000000010f077890 */ /* 0x002fc8000fffe0ff */
[----:B------:R-:W-:-:S04]  /*38f0*/  UISETP.NE.AND UP0, UPT, UR7, 0x4, UPT ;  /* 0x000000040700788c */ /* 0x000fc8000bf05270 */
[----:B------:R-:W-:Y:S02]  /*3900*/  USEL UR8, URZ, 0x1, UP0 ;  /* 0x00000001ff087887 */ /* 0x000fe40008000000 */
[----:B------:R-:W-:-:S04]  /*3910*/  USEL UR7, UR7, URZ, UP0 ;  /* 0x000000ff07077287 */ /* 0x000fc80008000000 */
[----:B------:R-:W-:Y:S01]  /*3920*/  ULEA UR6, UR7, UR5, 0x3 ;  /* 0x0000000507067291 */ /* 0x000fe2000f8e18ff */
[----:B--2---:R-:W-:-:S04]  /*3930*/  LOP3.LUT R2, R11, UR8, RZ, 0x3c, !PT ;  /* 0x000000080b027c12 */ /* 0x004fc8000f8e3cff */
[----:B------:R-:W-:-:S04]  /*3940*/  SHF.L.U32 R3, R2, 0x1f, RZ ;  /* 0x0000001f02037819 */ /* 0x000fc800000006ff */
[----:B------:R-:W1:Y:S02]  /*3950*/  SYNCS.PHASECHK.TRANS64.TRYWAIT P0, [UR6], R3 ;  /* 0x00000003ff0075a7 */ /* 0x000e640008001106 */
[----:B-1----:R-:W-:Y:S05]  /*3960*/  @!P0 BRA `(.L_x_61) ;  /* 0x0000004800588947 */ /* 0x002fea0003800000 */
.L_x_153:
        /* <DEDUP_REMOVED lines=9> */
.L_x_155:
[----:B------:R-:W-:-:S04]  /*3a00*/  UIADD3 UR7, UPT, UPT, UR7, 0x1, URZ ;  /* 0x0000000107077890 */ /* 0x000fc8000fffe0ff */
[----:B------:R-:W-:-:S04]  /*3a10*/  UISETP.NE.AND UP0, UPT, UR7, 0x4, UPT ;  /* 0x000000040700788c */ /* 0x000fc8000bf05270 */
[----:B------:R-:W-:Y:S02]  /*3a20*/  USEL UR6, URZ, 0x1, UP0 ;  /* 0x00000001ff067887 */ /* 0x000fe40008000000 */
[----:B------:R-:W-:-:S04]  /*3a30*/  USEL UR7, UR7, URZ, UP0 ;  /* 0x000000ff07077287 */ /* 0x000fc80008000000 */
[----:B------:R-:W-:Y:S01]  /*3a40*/  ULEA UR7, UR7, UR5, 0x3 ;  /* 0x0000000507077291 */ /* 0x000fe2000f8e18ff */
[----:B------:R-:W-:-:S04]  /*3a50*/  LOP3.LUT R2, R2, UR6, RZ, 0x3c, !PT ;  /* 0x0000000602027c12 */ /* 0x000fc8000f8e3cff */
[----:B------:R-:W-:-:S04]  /*3a60*/  SHF.L.U32 R2, R2, 0x1f, RZ ;  /* 0x0000001f02027819 */ /* 0x000fc800000006ff */
[----:B------:R-:W2:Y:S02]  /*3a70*/  SYNCS.PHASECHK.TRANS64.TRYWAIT P0, [UR7], R2 ;  /* 0x00000002ff0075a7 */ /* 0x000ea40008001107 */
[----:B--2---:R-:W-:Y:S05]  /*3a80*/  @!P0 BRA `(.L_x_63) ;  /* 0x0000004800408947 */ /* 0x004fea0003800000 */
.L_x_157:
[----:B------:R-:W-:Y:S01]  /*3a90*/  NOP ;  /* 0x0000000000007918 */ /* 0x000fe20000000000 */
[----:B-1----:R-:W1:Y:S01]  /*3aa0*/  LDS R0, [UR4+0x14] ;  /* 0x00001404ff007984 */ /* 0x002e620008000800 */
[----:B------:R-:W-:Y:S01]  /*3ab0*/  ULOP3.LUT UR6, UR16, 0xffff, URZ, 0xc0, !UPT ;  /* 0x0000ffff10067892 */ /* 0x000fe2000f8ec0ff */
[----:B------:R-:W-:Y:S01]  /*3ac0*/  UMOV UR8, 0xffff ;  /* 0x0000ffff00087882 */ /* 0x000fe20000000000 */
[----:B------:R-:W-:Y:S02]  /*3ad0*/  UMOV UR5, 0x1 ;  /* 0x0000000100057882 */ /* 0x000fe40000000000 */
[----:B------:R-:W-:-:S04]  /*3ae0*/  USHF.R.U32.HI UR6, URZ, 0x5, UR6 ;  /* 0x00000005ff067899 */ /* 0x000fc80008011606 */
[----:B------:R-:W-:Y:S02]  /*3af0*/  USHF.L.U32 UR8, UR8, UR6, URZ ;  /* 0x0000000608087299 */ /* 0x000fe400080006ff */
[----:B------:R-:W-:-:S04]  /*3b00*/  USHF.L.U32 UR5, UR5, UR6, URZ ;  /* 0x0000000605057299 */ /* 0x000fc800080006ff */
[----:B-1----:R-:W-:-:S04]  /*3b10*/  LOP3.LUT R0, R0, UR8, RZ, 0xc0, !PT ;  /* 0x0000000800007c12 */ /* 0x002fc8000f8ec0ff */
[----:B------:R-:W-:-:S13]  /*3b20*/  ISETP.NE.AND P0, PT, R0, UR8, PT ;  /* 0x0000000800007c0c */ /* 0x000fda000bf05270 */
[----:B------:R-:W-:Y:S05]  /*3b30*/  @P0 BRA `(.L_x_64) ;  /* 0x0000000000580947 */ /* 0x000fea0003800000 */
[----:B------:R-:W1:Y:S02]  /*3b40*/  LDS R0, [UR4+0x18] ;  /* 0x00001804ff007984 */ /* 0x000e640008000800 */
[----:B-1----:R-:W-:-:S04]  /*3b50*/  LOP3.LUT R0, R0, UR5, RZ, 0xc0, !PT ;  /* 0x0000000500007c12 */ /* 0x002fc8000f8ec0ff */
[----:B------:R-:W-:-:S13]  /*3b60*/  ISETP.NE.AND P0, PT, R0, UR5, PT ;  /* 0x0000000500007c0c */ /* 0x000fda000bf05270 */
[----:B------:R-:W-:Y:S05]  /*3b70*/  @P0 BRA `(.L_x_65) ;  /* 0x00000000003c0947 */ /* 0x000fea0003800000 */
[----:B------:R-:W1:Y:S01]  /*3b80*/  S2R R2, SR_LANEID ;  /* 0x0000000000027919 */ /* 0x000e620000000000 */
[----:B------:R-:W-:Y:S01]  /*3b90*/  ULOP3.LUT UR8, URZ, UR8, URZ, 0x33, !UPT ;  /* 0x00000008ff087292 */ /* 0x000fe2000f8e33ff */
[----:B------:R-:W-:Y:S02]  /*3ba0*/  VOTEU.ANY UR7, UPT, PT ;  /* 0x0000000000077886 */ /* 0x000fe400038e0100 */
[----:B------:R-:W-:-:S03]  /*3bb0*/  UFLO.U32 UR7, UR7 ;  /* 0x00000007000772bd */ /* 0x000fc600080e0000 */
[----:B------:R-:W-:-:S04]  /*3bc0*/  IMAD.U32 R0, RZ, RZ, UR8 ;  /* 0x00000008ff007e24 */ /* 0x000fc8000f8e00ff */
[----:B------:R2:W4:Y:S02]  /*3bd0*/  REDUX UR6, R0 ;  /* 0x00000000000673c4 */ /* 0x0005240000000000 */
[----:B------:R1:W-:Y:S02]  /*3be0*/  UTCATOMSWS.AND URZ, UR8 ;  /* 0x0000000800ff79e3 */ /* 0x0003e40008000000 */
[----:B-1----:R-:W-:Y:S02]  /*3bf0*/  ISETP.EQ.U32.AND P0, PT, R2, UR7, PT ;  /* 0x0000000702007c0c */ /* 0x002fe4000bf02070 */
[----:B--2---:R-:W-:Y:S02]  /*3c00*/  LOP3.LUT R0, RZ, UR5, RZ, 0x33, !PT ;  /* 0x00000005ff007c12 */ /* 0x004fe4000f8e33ff */
[----:B----4-:R-:W-:Y:S02]  /*3c10*/  MOV R2, UR6 ;  /* 0x0000000600027c02 */ /* 0x010fe40008000f00 */
[----:B------:R-:W1:Y:S07]  /*3c20*/  REDUX UR5, R0 ;  /* 0x00000000000573c4 */ /* 0x000e6e0000000000 */
[----:B------:R2:W-:Y:S01]  /*3c30*/  @P0 ATOMS.AND RZ, [UR4+0x14], R2 ;  /* 0x00001402ffff098c */ /* 0x0005e2000a800004 */
[----:B-1----:R-:W-:-:S05]  /*3c40*/  IMAD.U32 R0, RZ, RZ, UR5 ;  /* 0x00000005ff007e24 */ /* 0x002fca000f8e00ff */
[----:B------:R2:W-:Y:S01]  /*3c50*/  @P0 ATOMS.AND RZ, [UR4+0x18], R0 ;  /* 0x00001800ffff098c */ /* 0x0005e2000a800004 */
[----:B------:R-:W-:Y:S05]  /*3c60*/  BRA `(.L_x_66) ;  /* 0x0000000000147947 */ /* 0x000fea0003800000 */
.L_x_65:
[----:B------:R-:W-:Y:S02]  /*3c70*/  MOV R2, 0x3c90 ;  /* 0x00003c9000027802 */ /* 0x000fe40000000f00 */
[----:B---3-5:R-:W-:Y:S05]  /*3c80*/  CALL.REL.NOINC `($__internal_0_$__cuda_sm10x_tcgen05_guardrail_trap_col_being_dealloced_not_returned_by_alloc) ;  /* 0x0000004c00287944 */ /* 0x028fea0003c00000 */
[----:B------:R-:W-:Y:S05]  /*3c90*/  BRA `(.L_x_66) ;  /* 0x0000000000087947 */ /* 0x000fea0003800000 */
.L_x_64:
[----:B------:R-:W-:Y:S02]  /*3ca0*/  MOV R2, 0x3cc0 ;  /* 0x00003cc000027802 */ /* 0x000fe40000000f00 */
[----:B---3-5:R-:W-:Y:S05]  /*3cb0*/  CALL.REL.NOINC `($__internal_2_$__cuda_sm10x_tcgen05_guardrail_trap_unallocated_columns_being_dealloced) ;  /* 0x0000004c00347944 */ /* 0x028fea0003c00000 */
.L_x_66:
[----:B------:R-:W-:Y:S01]  /*3cc0*/  NOP ;  /* 0x0000000000007918 */ /* 0x000fe20000000000 */
[----:B------:R-:W-:Y:S05]  /*3cd0*/  EXIT ;  /* 0x000000000000794d */ /* 0x000fea0003800000 */
.L_x_48:
[----:B------:R-:W-:-:S09]  /*3ce0*/  UISETP.NE.OR UP2, UPT, UR8, 0x3, !UP2 ;  /* 0x000000030800788c */ /* 0x000fd2000d745670 */
[----:B------:R-:W-:Y:S05]  /*3cf0*/  BRA.U UP2, `(.L_x_67) ;  /* 0x0000001102047547 */ /* 0x000fea000b800000 */
[----:B------:R-:W1:Y:S01]  /*3d00*/  LDC R0, c[0x0][0xb30] ;  /* 0x0002cc00ff007b82 */ /* 0x000e620000000800 */
[----:B------:R-:W2:Y:S01]  /*3d10*/  LDCU.64 UR8, c[0x0][0x888] ;  /* 0x00011100ff0877ac */ /* 0x000ea20008000a00 */
[----:B------:R-:W-:Y:S01]  /*3d20*/  IMAD.MOV.U32 R30, RZ, RZ, 0x1 ;  /* 0x00000001ff1e7424 */ /* 0x000fe200078e00ff */
[----:B------:R-:W-:Y:S01]  /*3d30*/  CS2R R28, SRZ ;  /* 0x00000000001c7805 */ /* 0x000fe2000001ff00 */
[----:B------:R-:W-:Y:S01]  /*3d40*/  IMAD.MOV.U32 R25, RZ, RZ, 0x2000 ;  /* 0x00002000ff197424 */ /* 0x000fe200078e00ff */
[----:B------:R-:W4:Y:S03]  /*3d50*/  LDCU.64 UR4, c[0x0][0x890] ;  /* 0x00011200ff0477ac */ /* 0x000f260008000a00 */
[----:B------:R-:W3:Y:S01]  /*3d60*/  LDC R24, c[0x0][0x370] ;  /* 0x0000dc00ff187b82 */ /* 0x000ee20000000800 */
[----:B------:R-:W-:Y:S01]  /*3d70*/  UMOV UR7, 0x400 ;  /* 0x0000040000077882 */ /* 0x000fe20000000000 */
[----:B------:R-:W-:-:S02]  /*3d80*/  UPLOP3.LUT UP1, UPT, UPT, UPT, UPT, 0x40, 0x4 ;  /* 0x000000000004789c */ /* 0x000fc40003f2e870 */
[----:B------:R-:W-:-:S04]  /*3d90*/  ULEA UR7, UR37, UR7, 0x18 ;  /* 0x0000000725077291 */ /* 0x000fc8000f8ec0ff */
[----:B------:R-:W3:Y:S01]  /*3da0*/  LDC R3, c[0x0][0xb0c] ;  /* 0x0002c300ff037b82 */ /* 0x000ee20000000800 */
[----:B------:R-:W-:Y:S02]  /*3db0*/  UIADD3 UR13, UPT, UPT, UR7, 0x58, URZ ;  /* 0x00000058070d7890 */ /* 0x000fe4000fffe0ff */
[----:B--2---:R-:W-:Y:S02]  /*3dc0*/  UISETP.NE.U32.AND UP2, UPT, UR8, URZ, UPT ;  /* 0x000000ff0800728c */ /* 0x004fe4000bf45070 */
[----:B------:R-:W-:Y:S02]  /*3dd0*/  UIADD3 UR33, UPT, UPT, UR7, 0x40, URZ ;  /* 0x0000004007217890 */ /* 0x000fe4000fffe0ff */
[----:B----4-:R-:W-:Y:S01]  /*3de0*/  UISETP.NE.U32.AND UP3, UPT, UR4, URZ, UPT ;  /* 0x000000ff0400728c */ /* 0x010fe2000bf65070 */
[----:B------:R-:W2:Y:S01]  /*3df0*/  LDC R18, c[0x0][0xb20] ;  /* 0x0002c800ff127b82 */ /* 0x000ea20000000800 */
[----:B-1----:R-:W-:Y:S01]  /*3e00*/  ISETP.NE.AND P1, PT, R0, 0x1, PT ;  /* 0x000000010000780c */ /* 0x002fe20003f25270 */
[----:B------:R-:W-:-:S02]  /*3e10*/  UISETP.NE.AND.EX UP2, UPT, UR9, URZ, UPT, UP2 ;  /* 0x000000ff0900728c */ /* 0x000fc4000bf45320 */
[----:B------:R-:W-:Y:S02]  /*3e20*/  UIADD3 UR25, UPT, UPT, UR7, 0x48, URZ ;  /* 0x0000004807197890 */ /* 0x000fe4000fffe0ff */
[----:B------:R-:W-:Y:S02]  /*3e30*/  UIADD3 UR17, UPT, UPT, UR7, 0x50, URZ ;  /* 0x0000005007117890 */ /* 0x000fe4000fffe0ff */
[----:B-----5:R-:W1:Y:S01]  /*3e40*/  LDC.64 R32, c[0x0][0x348] ;  /* 0x0000d200ff207b82 */ /* 0x020e620000000a00 */
[----:B------:R-:W-:Y:S02]  /*3e50*/  UPRMT UR13, UR37, 0x654, UR13 ;  /* 0x00000654250d7896 */ /* 0x000fe4000800000d */
[----:B------:R-:W-:-:S05]  /*3e60*/  UISETP.NE.AND.EX UP3, UPT, UR5, URZ, UPT, UP3 ;  /* 0x000000ff0500728c */ /* 0x000fca000bf65330 */
[----:B------:R-:W4:Y:S08]  /*3e70*/  LDC.64 R16, c[0x0][0xb10] ;  /* 0x0002c400ff107b82 */ /* 0x000f300000000a00 */
[----:B------:R-:W1:Y:S08]  /*3e80*/  LDC.64 R6, c[0x0][0xb18] ;  /* 0x0002c600ff067b82 */ /* 0x000e700000000a00 */
[----:B------:R-:W1:Y:S08]  /*3e90*/  LDC.64 R4, c[0x0][0xb28] ;  /* 0x0002ca00ff047b82 */ /* 0x000e700000000a00 */
[----:B--23--:R-:W1:Y:S02]  /*3ea0*/  LDC R19, c[0x0][0x374] ;  /* 0x0000dd00ff137b82 */ /* 0x00ce640000000800 */
.L_x_78:
[C---:B------:R-:W-:Y:S02]  /*3eb0*/  LEA R0, R29.reuse, UR7, 0x3 ;  /* 0x000000071d007c11 */ /* 0x040fe4000f8e18ff */
[----:B------:R-:W-:Y:S02]  /*3ec0*/  SHF.L.U32 R2, R28, 0x1f, RZ ;  /* 0x0000001f1c027819 */ /* 0x000fe400000006ff */
[----:B------:R-:W-:Y:S02]  /*3ed0*/  LEA R20, R29, UR7, 0x4 ;  /* 0x000000071d147c11 */ /* 0x000fe4000f8e20ff */
[----:B--2---:R-:W2:Y:S02]  /*3ee0*/  SYNCS.PHASECHK.TRANS64.TRYWAIT P0, [R0+URZ+0x90], R2 ;  /* 0x00009002000075a7 */ /* 0x004ea400080011ff */
[----:B--2---:R-:W-:Y:S05]  /*3ef0*/  @!P0 BRA `(.L_x_68) ;  /* 0x00000044003c8947 */ /* 0x004fea0003800000 */
.L_x_158:
[----:B------:R-:W-:Y:S01]  /*3f00*/  ISETP.GE.AND P0, PT, R26, 0x1, PT ;  /* 0x000000011a00780c */ /* 0x000fe20003f06270 */
[----:B------:R-:W3:Y:S01]  /*3f10*/  LDS.128 R20, [R20+0x120] ;  /* 0x0001200014147984 */ /* 0x000ee20000000c00 */
[----:B--2---:R-:W-:Y:S01]  /*3f20*/  VIADD R0, R0, 0xa0 ;  /* 0x000000a000007836 */ /* 0x004fe20000000000 */
[----:B------:R-:W-:Y:S01]  /*3f30*/  @!PT LDS RZ, [RZ] ;  /* 0x00000000fffff984 */ /* 0x000fe20000000800 */
[----:B------:R-:W-:Y:S01]  /*3f40*/  @!PT LDS RZ, [RZ] ;  /* 0x00000000fffff984 */ /* 0x000fe20000000800 */
[----:B------:R-:W-:Y:S01]  /*3f50*/  @!PT LDS RZ, [RZ] ;  /* 0x00000000fffff984 */ /* 0x000fe20000000800 */
[----:B------:R-:W-:Y:S01]  /*3f60*/  @!PT LDS RZ, [RZ] ;  /* 0x00000000fffff984 */ /* 0x000fe20000000800 */
[----:B------:R2:W-:Y:S06]  /*3f70*/  MEMBAR.ALL.CTA ;  /* 0x0000000000007992 */ /* 0x0005ec0000008000 */
[----:B--2---:R-:W2:Y:S01]  /*3f80*/  FENCE.VIEW.ASYNC.S ;  /* 0x00000000000073c6 */ /* 0x004ea20000000000 */
[----:B------:R-:W-:Y:S04]  /*3f90*/  PRMT R0, RZ, 0x654, R0 ;  /* 0x00000654ff007816 */ /* 0x000fe80000000000 */
[----:B--2---:R2:W-:Y:S01]  /*3fa0*/  SYNCS.ARRIVE.TRANS64.RED.A1T0 RZ, [R0+URZ], RZ ;  /* 0x000000ff00ff79a7 */ /* 0x0045e200081004ff */
[----:B---3--:R-:W-:Y:S11]  /*3fb0*/  LOP3.LUT P3, RZ, R22, 0x1, RZ, 0xc0, !PT ;  /* 0x0000000116ff7812 */ /* 0x008ff6000786c0ff */
[----:B------:R-:W-:Y:S02]  /*3fc0*/  @!UPT UIADD3 URZ, UPT, UPT, URZ, URZ, URZ ;  /* 0x000000fffffff290 */ /* 0x000fe4000fffe0ff */
[----:B------:R-:W-:Y:S02]  /*3fd0*/  @P3 MOV R11, R20 ;  /* 0x00000014000b3202 */ /* 0x000fe40000000f00 */
[----:B------:R-:W-:Y:S01]  /*3fe0*/  @P3 LOP3.LUT R10, R21, 0xffff, RZ, 0xc0, !PT ;  /* 0x0000ffff150a3812 */ /* 0x000fe200078ec0ff */
[----:B--2---:R-:W-:Y:S06]  /*3ff0*/  @!P0 BRA `(.L_x_69) ;  /* 0x0000000000a48947 */ /* 0x004fec0003800000 */
[-C--:B-1----:R-:W-:Y:S01]  /*4000*/  IMAD.HI.U32 R0, R19, R7.reuse, RZ ;  /* 0x0000000713007227 */ /* 0x082fe200078e00ff */
[----:B------:R-:W-:Y:S02]  /*4010*/  ISETP.NE.AND P0, PT, R6, 0x1, PT ;  /* 0x000000010600780c */ /* 0x000fe40003f05270 */
[----:B------:R-:W-:Y:S01]  /*4020*/  ISETP.NE.AND P2, PT, R26, 0x1, PT ;  /* 0x000000011a00780c */ /* 0x000fe20003f45270 */
[----:B----4-:R-:W-:Y:S01]  /*4030*/  IMAD.HI.U32 R9, R24, R16, RZ ;  /* 0x0000001018097227 */ /* 0x010fe200078e00ff */
[----:B------:R-:W-:Y:S02]  /*4040*/  SHF.R.U32.HI R0, RZ, R18, R0 ;  /* 0x00000012ff007219 */ /* 0x000fe40000011600 */
[----:B------:R-:W-:Y:S01]  /*4050*/  ISETP.NE.AND P4, PT, R3, 0x1, PT ;  /* 0x000000010300780c */ /* 0x000fe20003f85270 */
[----:B------:R-:W-:Y:S01]  /*4060*/  IMAD.HI.U32 R13, R10, R7, RZ ;  /* 0x000000070a0d7227 */ /* 0x000fe200078e00ff */
[----:B------:R-:W-:Y:S02]  /*4070*/  SHF.R.U32.HI R9, RZ, R17, R9 ;  /* 0x00000011ff097219 */ /* 0x000fe40000011609 */
[----:B------:R-:W-:Y:S01]  /*4080*/  SEL R0, R19, R0, !P0 ;  /* 0x0000000013007207 */ /* 0x000fe20004000000 */
[----:B------:R-:W-:Y:S01]  /*4090*/  IMAD.HI.U32 R12, R11, R16, RZ ;  /* 0x000000100b0c7227 */ /* 0x000fe200078e00ff */
[----:B------:R-:W-:Y:S03]  /*40a0*/  SEL R9, R24, R9, !P4 ;  /* 0x0000000918097207 */ /* 0x000fe60006000000 */
[-C--:B------:R-:W-:Y:S01]  /*40b0*/  IMAD.HI.U32 R8, R0, R4.reuse, RZ ;  /* 0x0000000400087227 */ /* 0x080fe200078e00ff */
[----:B------:R-:W-:Y:S03]  /*40c0*/  SHF.R.U32.HI R12, RZ, R17, R12 ;  /* 0x00000011ff0c7219 */ /* 0x000fe6000001160c */
[----:B------:R-:W-:Y:S01]  /*40d0*/  IMAD.HI.U32 R2, R9, R4, RZ ;  /* 0x0000000409027227 */ /* 0x000fe200078e00ff */
[-C--:B------:R-:W-:Y:S02]  /*40e0*/  @P2 SHF.R.U32.HI R0, RZ, R5.reuse, R8 ;  /* 0x00000005ff002219 */ /* 0x080fe40000011608 */
[----:B------:R-:W-:Y:S02]  /*40f0*/  SHF.R.U32.HI R8, RZ, R18, R13 ;  /* 0x00000012ff087219 */ /* 0x000fe4000001160d */
[----:B------:R-:W-:Y:S01]  /*4100*/  @P2 SHF.R.U32.HI R9, RZ, R5, R2 ;  /* 0x00000005ff092219 */ /* 0x000fe20000011602 */
[----:B------:R-:W-:Y:S01]  /*4110*/  IMAD R0, R26, R0, RZ ;  /* 0x000000001a007224 */ /* 0x000fe200078e02ff */
[----:B------:R-:W-:Y:S02]  /*4120*/  SEL R8, R10, R8, !P0 ;  /* 0x000000080a087207 */ /* 0x000fe40004000000 */
[----:B------:R-:W-:Y:S01]  /*4130*/  SEL R2, R11, R12, !P4 ;  /* 0x0000000c0b027207 */ /* 0x000fe20006000000 */
[----:B------:R-:W-:Y:S01]  /*4140*/  IMAD R12, R26, R9, RZ ;  /* 0x000000091a0c7224 */ /* 0x000fe200078e02ff */
[C---:B------:R-:W-:Y:S01]  /*4150*/  ISETP.GE.AND P0, PT, R8.reuse, R0, PT ;  /* 0x000000000800720c */ /* 0x040fe20003f06270 */
[----:B------:R-:W-:Y:S03]  /*4160*/  IMAD.HI.U32 R0, R8, R4, RZ ;  /* 0x0000000408007227 */ /* 0x000fe600078e00ff */
[----:B------:R-:W-:Y:S02]  /*4170*/  ISETP.GE.OR P0, PT, R2, R12, P0 ;  /* 0x0000000c0200720c */ /* 0x000fe40000706670 */
[-C--:B------:R-:W-:Y:S04]  /*4180*/  SHF.R.U32.HI R0, RZ, R5.reuse, R0 ;  /* 0x00000005ff007219 */ /* 0x080fe80000011600 */
[----:B------:R-:W-:Y:S05]  /*4190*/  SEL R13, R8, R0, !P2 ;  /* 0x00000000080d7207 */ /* 0x000fea0005000000 */
[----:B------:R-:W-:Y:S02]  /*41a0*/  IMAD.MOV R12, RZ, RZ, -R13 ;  /* 0x000000ffff0c7224 */ /* 0x000fe400078e0a0d */
[----:B------:R-:W-:Y:S04]  /*41b0*/  @!P0 IMAD.HI.U32 R0, R2, R4, RZ ;  /* 0x0000000402008227 */ /* 0x000fe800078e00ff */
[----:B------:R-:W-:Y:S01]  /*41c0*/  IMAD R12, R26, R12, R8 ;  /* 0x0000000c1a0c7224 */ /* 0x000fe200078e0208 */
[----:B------:R-:W-:Y:S04]  /*41d0*/  @!P0 SHF.R.U32.HI R0, RZ, R5, R0 ;  /* 0x00000005ff008219 */ /* 0x000fe80000011600 */
[----:B------:R-:W-:Y:S04]  /*41e0*/  @!P0 SEL R0, R2, R0, !P2 ;  /* 0x0000000002008207 */ /* 0x000fe80005000000 */
[----:B------:R-:W-:Y:S01]  /*41f0*/  @!P0 IADD3 R13, PT, PT, R13, -R0, RZ ;  /* 0x800000000d0d8210 */ /* 0x000fe20007ffe0ff */
[----:B------:R-:W-:Y:S01]  /*4200*/  @!P0 IMAD R0, R9, R12, R0 ;  /* 0x0000000c09008224 */ /* 0x000fe200078e0200 */
[----:B------:R-:W-:Y:S01]  /*4210*/  IADD3 R9, PT, PT, -R8, RZ, RZ ;  /* 0x000000ff08097210 */ /* 0x000fe20007ffe1ff */
[--C-:B------:R-:W-:Y:S02]  /*4220*/  IMAD.MOV R12, RZ, RZ, -R2.reuse ;  /* 0x000000ffff0c7224 */ /* 0x100fe400078e0a02 */
[----:B------:R-:W-:Y:S02]  /*4230*/  @!P0 IMAD R8, R13, R26, R2 ;  /* 0x0000001a0d088224 */ /* 0x000fe400078e0202 */
[----:B------:R-:W-:Y:S02]  /*4240*/  @!P0 IMAD.MOV.U32 R2, RZ, RZ, R0 ;  /* 0x000000ffff028224 */ /* 0x000fe400078e0000 */
[----:B------:R-:W-:Y:S02]  /*4250*/  IMAD R11, R3, R12, R11 ;  /* 0x0000000c030b7224 */ /* 0x000fe400078e020b */
[----:B------:R-:W-:Y:S02]  /*4260*/  IMAD R10, R6, R9, R10 ;  /* 0x00000009060a7224 */ /* 0x000fe400078e020a */
[----:B------:R-:W-:Y:S02]  /*4270*/  IMAD R11, R2, R3, R11 ;  /* 0x00000003020b7224 */ /* 0x000fe400078e020b */
[----:B------:R-:W-:Y:S02]  /*4280*/  IMAD R10, R8, R6, R10 ;  /* 0x00000006080a7224 */ /* 0x000fe400078e020a */
.L_x_69:
[----:B------:R-:W-:Y:S05]  /*4290*/  BRA.U UP1, `(.L_x_70) ;  /* 0x0000000101107547 */ /* 0x000fea000b800000 */
[----:B------:R-:W-:Y:S04]  /*42a0*/  MOV R2, UR6 ;  /* 0x0000000600027c02 */ /* 0x000fe80008000f00 */
[----:B------:R-:W-:Y:S04]  /*42b0*/  SHF.L.U32 R2, R2, 0x1f, RZ ;  /* 0x0000001f02027819 */ /* 0x000fe800000006ff */
[----:B------:R-:W2:Y:S02]  /*42c0*/  SYNCS.PHASECHK.TRANS64.TRYWAIT P0, [UR7+0x88], R2 ;  /* 0x00008802ff0075a7 */ /* 0x000ea40008001107 */
[----:B--2---:R-:W-:Y:S05]  /*42d0*/  @!P0 BRA `(.L_x_71) ;  /* 0x0000004000588947 */ /* 0x004fea0003800000 */
.L_x_70:
[----:B------:R-:W-:Y:S02]  /*42e0*/  R2UR UR35, R15 ;  /* 0x000000000f2372ca */ /* 0x000fe400000e0000 */
[----:B------:R-:W-:Y:S02]  /*42f0*/  R2UR UR34, R14 ;  /* 0x000000000e2272ca */ /* 0x000fe400000e0000 */
[----:B------:R-:W-:Y:S02]  /*4300*/  ISETP.NE.U32.AND P2, PT, RZ, UR4, PT ;  /* 0x00000004ff007c0c */ /* 0x000fe4000bf45070 */
[----:B------:R-:W-:Y:S02]  /*4310*/  SHF.L.U32 R14, R30, 0x1f, RZ ;  /* 0x0000001f1e0e7819 */ /* 0x000fe400000006ff */
[----:B------:R-:W-:Y:S05]  /*4320*/  ISETP.NE.AND.EX P2, PT, RZ, UR5, PT, P2 ;  /* 0x00000005ff007c0c */ /* 0x000fea000bf45320 */
[----:B------:R-:W-:Y:S02]  /*4330*/  USHF.L.U32 UR35, UR35, 0x6, URZ ;  /* 0x0000000623237899 */ /* 0x000fe400080006ff */
[----:B------:R-:W-:Y:S01]  /*4340*/  USHF.L.U32 UR34, UR34, 0x7, URZ ;  /* 0x0000000722227899 */ /* 0x000fe200080006ff */
[----:B------:R-:W-:Y:S11]  /*4350*/  BRA.U !UP3, `(.L_x_72) ;  /* 0x000000010b347547 */ /* 0x000ff6000b800000 */
[----:B------:R-:W-:Y:S01]  /*4360*/  UPLOP3.LUT UP0, UPT, UPT, UPT, UP2, 0x80, 0x8 ;  /* 0x000000000008789c */ /* 0x000fe20003f0f020 */
[----:B--2---:R-:W-:Y:S02]  /*4370*/  HFMA2 R0, -RZ, RZ, 0, 5.9604644775390625e-08 ;  /* 0x00000001ff007431 */ /* 0x004fe400000001ff */
[----:B------:R-:W-:Y:S03]  /*4380*/  IMAD.MOV.U32 R64, RZ, RZ, 0x1 ;  /* 0x00000001ff407424 */ /* 0x000fe600078e00ff */
[----:B------:R-:W-:Y:S05]  /*4390*/  PLOP3.LUT P0, PT, PT, PT, UP0, 0x80, 0x8 ;  /* 0x000000000008781c */ /* 0x000fea0003f0f008 */
[----:B------:R-:W2:Y:S01]  /*43a0*/  @UP0 LDCU.64 UR10, c[0x0][0x888] ;  /* 0x00011100ff0a07ac */ /* 0x000ea20008000a00 */
[----:B------:R-:W-:Y:S07]  /*43b0*/  @UP0 UIMAD UR8, UR36, UR4, URZ ;  /* 0x00000004240802a4 */ /* 0x000fee000f8e02ff */
[----:B------:R-:W-:Y:S01]  /*43c0*/  @!P0 PRMT R64, R0, 0x7610, R64 ;  /* 0x0000761000408816 */ /* 0x000fe20000000040 */
[----:B--2---:R-:W-:Y:S03]  /*43d0*/  @UP0 UIMAD.WIDE UR10, UR8, 0x4, UR10 ;  /* 0x00000004080a08a5 */ /* 0x004fe6000f8e020a */
[----:B------:R-:W2:Y:S03]  /*43e0*/  @!UP0 LDCU UR8, c[0x0][0x880] ;  /* 0x00011000ff0887ac */ /* 0x000ea60008000800 */
[----:B------:R-:W-:Y:S01]  /*43f0*/  IMAD.U32 R8, RZ, RZ, UR10 ;  /* 0x0000000aff087e24 */ /* 0x000fe2000f8e00ff */
[----:B------:R-:W-:Y:S05]  /*4400*/  MOV R9, UR11 ;  /* 0x0000000b00097c02 */ /* 0x000fea0008000f00 */
[----:B------:R3:W5:Y:S02]  /*4410*/  @P0 LDG.E R35, desc[UR46][R8.64] ;  /* 0x0000002e08230981 */ /* 0x000764000c1e1900 */
[----:B--23--:R-:W-:Y:S07]  /*4420*/  @!P0 IMAD.U32 R35, RZ, RZ, UR8 ;  /* 0x00000008ff238e24 */ /* 0x00cfee000f8e00ff */
.L_x_72:
[----:B-----5:R-:W-:Y:S01]  /*4430*/  @!P2 FSETP.EQ.AND P0, PT, R35, RZ, PT ;  /* 0x000000ff2300a20b */ /* 0x020fe20003f02000 */
[----:B------:R-:W-:Y:S01]  /*4440*/  @!UPT UIADD3 URZ, UPT, UPT, URZ, URZ, URZ ;  /* 0x000000fffffff290 */ /* 0x000fe2000fffe0ff */
[----:B------:R-:W-:Y:S11]  /*4450*/  @!P2 BRA `(.L_x_73) ;  /* 0x000000000014a947 */ /* 0x000ff60003800000 */
[----:B------:R-:W-:Y:S02]  /*4460*/  LOP3.LUT P2, RZ, R64, 0xff, RZ, 0xc0, !PT ;  /* 0x000000ff40ff7812 */ /* 0x000fe4000784c0ff */
[----:B------:R-:W-:Y:S04]  /*4470*/  PLOP3.LUT P0, PT, PT, PT, UP0, 0x80, 0x8 ;  /* 0x000000000008781c */ /* 0x000fe80003f0f008 */
[----:B------:R-:W-:Y:S07]  /*4480*/  PLOP3.LUT P0, PT, P0, PT, PT, 0x8, 0x80 ;  /* 0x000000000080781c */ /* 0x000fee000070e170 */
[----:B------:R-:W-:Y:S11]  /*4490*/  @P2 FSETP.EQ.AND P0, PT, R35, RZ, PT ;  /* 0x000000ff2300220b */ /* 0x000ff60003f02000 */
[----:B------:R-:W-:Y:S02]  /*44a0*/  @!UPT UIADD3 URZ, UPT, UPT, URZ, URZ, URZ ;  /* 0x000000fffffff290 */ /* 0x000fe4000fffe0ff */
.L_x_73:
[----:B------:R-:W3:Y:S01]  /*44b0*/  SYNCS.PHASECHK.TRANS64.TRYWAIT P2, [UR7+0x60], R14 ;  /* 0x0000600eff0075a7 */ /* 0x000ee20008041107 */
[----:B------:R-:W-:Y:S04]  /*44c0*/  ELECT P4, URZ, PT ;  /* 0x0000000000ff782f */ /* 0x000fe80003880000 */
[----:B------:R-:W-:Y:S11]  /*44d0*/  PLOP3.LUT P4, PT, P0, P4, PT, 0xf2, 0x2f ;  /* 0x00000000002f781c */ /* 0x000ff60000789e72 */
[----:B------:R-:W-:Y:S02]  /*44e0*/  @!UPT UIADD3 URZ, UPT, UPT, URZ, URZ, URZ ;  /* 0x000000fffffff290 */ /* 0x000fe4000fffe0ff */
[----:B-1----:R-:W-:Y:S05]  /*44f0*/  @!P4 IADD3 R8, P0, PT, R32, 0x580, RZ ;  /* 0x000005802008c810 */ /* 0x002fea0007f1e0ff */
[----:B--2---:R-:W-:Y:S01]  /*4500*/  @!P4 IMAD.X R2, RZ, RZ, R33, P0 ;  /* 0x000000ffff02c224 */ /* 0x004fe200000e0621 */
[----:B---3--:R-:W-:Y:S07]  /*4510*/  @!P2 BRA `(.L_x_74) ;  /* 0x0000003c00e0a947 */ /* 0x008fee0003800000 */
.L_x_161:
[----:B------:R-:W-:Y:S01]  /*4520*/  @!P4 R2UR UR8, R2 ;  /* 0x000000000208c2ca */ /* 0x000fe200000e0000 */
[----:B------:R-:W-:Y:S01]  /*4530*/  VOTEU.ALL UP1, P4 ;  /* 0x0000000000ff7886 */ /* 0x000fe20002020000 */
[----:B------:R-:W-:Y:S01]  /*4540*/  @!P4 R2UR UR9, R8 ;  /* 0x000000000809c2ca */ /* 0x000fe200000e0000 */
[----:B-1----:R-:W-:Y:S01]  /*4550*/  @!P4 IMAD.MOV.U32 R0, RZ, RZ, 0x2000 ;  /* 0x00002000ff00c424 */ /* 0x002fe200078e00ff */
[----:B------:R-:W-:Y:S01]  /*4560*/  UMOV UR10, 0x0 ;  /* 0x00000000000a7882 */ /* 0x000fe20000000000 */
[----:B------:R-:W-:Y:S01]  /*4570*/  UMOV UR11, 0x10000000 ;  /* 0x10000000000b7882 */ /* 0x000fe20000000000 */
[----:B------:R-:W-:Y:S01]  /*4580*/  @!UP1 UIADD3 UR32, UPT, UPT, UR7, 0x400, URZ ;  /* 0x0000040007209890 */ /* 0x000fe2000fffe0ff */
[----:B------:R-:W-:Y:S06]  /*4590*/  VOTEU.ALL UP1, P4 ;  /* 0x0000000000ff7886 */ /* 0x000fec0002020000 */
[----:B------:R-:W-:Y:S01]  /*45a0*/  IMAD.U32 R9, RZ, RZ, UR8 ;  /* 0x00000008ff097e24 */ /* 0x000fe2000f8e00ff */
[----:B------:R-:W-:Y:S01]  /*45b0*/  UPRMT UR8, UR37, 0x654, UR33 ;  /* 0x0000065425087896 */ /* 0x000fe20008000021 */
[----:B------:R-:W-:Y:S03]  /*45c0*/  IMAD.U32 R8, RZ, RZ, UR9 ;  /* 0x00000009ff087e24 */ /* 0x000fe6000f8e00ff */
[----:B------:R-:W-:Y:S02]  /*45d0*/  @!P4 R2UR UR15, R9 ;  /* 0x00000000090fc2ca */ /* 0x000fe400000e0000 */
[----:B------:R-:W-:Y:S02]  /*45e0*/  @!P4 R2UR UR14, R8 ;  /* 0x00000000080ec2ca */ /* 0x000fe400000e0000 */
[----:B------:R-:W-:Y:S05]  /*45f0*/  @!P4 IADD3 R8, P0, PT, R32, 0x580, RZ ;  /* 0x000005802008c810 */ /* 0x000fea0007f1e0ff */
[----:B------:R-:W-:Y:S06]  /*4600*/  @!P4 IMAD.X R2, RZ, RZ, R33, P0 ;  /* 0x000000ffff02c224 */ /* 0x000fec00000e0621 */
[----:B------:R1:W-:Y:S01]  /*4610*/  @!UP1 UTMALDG.3D [UR32], [UR14], desc[UR10] ;  /* 0x00000a200e0095b4 */ /* 0x0003e20008011000 */
[----:B------:R1:W-:Y:S01]  /*4620*/  @!P4 SYNCS.ARRIVE.TRANS64.RED.A0TR RZ, [UR7+0x40], R0 ;  /* 0x00004000ffffc9a7 */ /* 0x0003e20008300407 */
[----:B------:R-:W-:Y:S01]  /*4630*/  SYNCS.ARRIVE.TRANS64.RED.A1T0 RZ, [UR8], RZ ;  /* 0x000000ffffff79a7 */ /* 0x000fe20008100408 */
[----:B------:R-:W2:Y:S02]  /*4640*/  SYNCS.PHASECHK.TRANS64.TRYWAIT P2, [UR7+0x68], R14 ;  /* 0x0000680eff0075a7 */ /* 0x000ea40008041107 */
[----:B-12---:R-:W-:Y:S05]  /*4650*/  @!P2 BRA `(.L_x_75) ;  /* 0x0000003c00a8a947 */ /* 0x006fea0003800000 */
.L_x_163:
[----:B------:R-:W-:Y:S01]  /*4660*/  @!P4 R2UR UR8, R2 ;  /* 0x000000000208c2ca */ /* 0x000fe200000e0000 */
[----:B------:R-:W-:Y:S01]  /*4670*/  VOTEU.ALL UP1, P4 ;  /* 0x0000000000ff7886 */ /* 0x000fe20002020000 */
[----:B------:R-:W-:Y:S01]  /*4680*/  @!P4 R2UR UR9, R8 ;  /* 0x000000000809c2ca */ /* 0x000fe200000e0000 */
[----:B-1----:R-:W-:Y:S01]  /*4690*/  @!P4 IMAD.MOV.U32 R0, RZ, RZ, 0x2000 ;  /* 0x00002000ff00c424 */ /* 0x002fe200078e00ff */
[----:B------:R-:W-:Y:S01]  /*46a0*/  UMOV UR10, 0x0 ;  /* 0x00000000000a7882 */ /* 0x000fe20000000000 */
[----:B------:R-:W-:Y:S01]  /*46b0*/  UMOV UR11, 0x10000000 ;  /* 0x10000000000b7882 */ /* 0x000fe20000000000 */
[----:B------:R-:W-:Y:S02]  /*46c0*/  @!UP1 UIADD3 UR26, UPT, UPT, UR34, 0x20, URZ ;  /* 0x00000020221a9890 */ /* 0x000fe4000fffe0ff */
[----:B------:R-:W-:Y:S01]  /*46d0*/  @!UP1 UIADD3 UR24, UPT, UPT, UR7, 0x2400, URZ ;  /* 0x0000240007189890 */ /* 0x000fe2000fffe0ff */
[----:B------:R-:W-:Y:S01]  /*46e0*/  VOTEU.ALL UP1, P4 ;  /* 0x0000000000ff7886 */ /* 0x000fe20002020000 */
[----:B------:R-:W-:Y:S01]  /*46f0*/  UMOV UR27, UR35 ;  /* 0x00000023001b7c82 */ /* 0x000fe20008000000 */
[----:B------:R-:W-:Y:S02]  /*4700*/  UMOV UR28, UR36 ;  /* 0x00000024001c7c82 */ /* 0x000fe40008000000 */
        /* <DEDUP_REMOVED lines=12> */
.L_x_165:
[----:B------:R-:W2:Y:S01]  /*47d0*/  LDC.64 R12, c[0x0][0xb18] ;  /* 0x0002c600ff0c7b82 */ /* 0x000ea20000000a00 */
[----:B------:R-:W-:Y:S01]  /*47e0*/  @!P4 R2UR UR8, R2 ;  /* 0x000000000208c2ca */ /* 0x000fe200000e0000 */
[----:B------:R-:W-:Y:S01]  /*47f0*/  VOTEU.ALL UP1, P4 ;  /* 0x0000000000ff7886 */ /* 0x000fe20002020000 */
[----:B------:R-:W-:Y:S01]  /*4800*/  @!P4 R2UR UR9, R8 ;  /* 0x000000000809c2ca */ /* 0x000fe200000e0000 */
[----:B-1----:R-:W-:Y:S01]  /*4810*/  @!P4 IMAD.MOV.U32 R0, RZ, RZ, 0x2000 ;  /* 0x00002000ff00c424 */ /* 0x002fe200078e00ff */
[----:B------:R-:W-:Y:S03]  /*4820*/  UMOV UR10, 0x0 ;  /* 0x00000000000a7882 */ /* 0x000fe60000000000 */
[----:B------:R-:W1:Y:S01]  /*4830*/  @!P1 LDC R2, c[0x0][0xb0c] ;  /* 0x0002c300ff029b82 */ /* 0x000e620000000800 */
[----:B------:R-:W-:Y:S01]  /*4840*/  @!UP1 UIADD3 UR18, UPT, UPT, UR34, 0x40, URZ ;  /* 0x0000004022129890 */ /* 0x000fe2000fffe0ff */
[----:B------:R-:W-:Y:S01]  /*4850*/  @P3 SHF.R.U32.HI R27, RZ, 0x10, R21 ;  /* 0x00000010ff1b3819 */ /* 0x000fe20000011615 */
[----:B------:R-:W-:Y:S01]  /*4860*/  @!UP1 UIADD3 UR16, UPT, UPT, UR7, 0x4400, URZ ;  /* 0x0000440007109890 */ /* 0x000fe2000fffe0ff */
[----:B------:R-:W-:Y:S01]  /*4870*/  VIADD R29, R29, 0x1 ;  /* 0x000000011d1d7836 */ /* 0x000fe20000000000 */
[----:B------:R-:W-:Y:S01]  /*4880*/  VOTEU.ALL UP1, P4 ;  /* 0x0000000000ff7886 */ /* 0x000fe20002020000 */
[----:B------:R-:W-:Y:S01]  /*4890*/  UMOV UR11, 0x10000000 ;  /* 0x10000000000b7882 */ /* 0x000fe20000000000 */
[----:B------:R-:W-:Y:S01]  /*48a0*/  UMOV UR19, UR35 ;  /* 0x0000002300137c82 */ /* 0x000fe20008000000 */
[----:B------:R-:W-:Y:S01]  /*48b0*/  IMAD.U32 R9, RZ, RZ, UR8 ;  /* 0x00000008ff097e24 */ /* 0x000fe2000f8e00ff */
[----:B------:R-:W-:Y:S01]  /*48c0*/  UMOV UR20, UR36 ;  /* 0x0000002400147c82 */ /* 0x000fe20008000000 */
[----:B------:R-:W-:Y:S01]  /*48d0*/  IMAD.U32 R8, RZ, RZ, UR9 ;  /* 0x00000009ff087e24 */ /* 0x000fe2000f8e00ff */
[----:B------:R-:W-:Y:S02]  /*48e0*/  UPRMT UR8, UR37, 0x654, UR17 ;  /* 0x0000065425087896 */ /* 0x000fe40008000011 */
[----:B------:R-:W-:Y:S02]  /*48f0*/  @!P4 R2UR UR15, R9 ;  /* 0x00000000090fc2ca */ /* 0x000fe400000e0000 */
[----:B------:R-:W-:Y:S02]  /*4900*/  @!P4 R2UR UR14, R8 ;  /* 0x00000000080ec2ca */ /* 0x000fe400000e0000 */
[----:B------:R-:W3:Y:S11]  /*4910*/  LDC.64 R8, c[0x0][0xb10] ;  /* 0x0002c400ff087b82 */ /* 0x000ef60000000a00 */
[----:B------:R1:W-:Y:S01]  /*4920*/  @!UP1 UTMALDG.3D [UR16], [UR14], desc[UR10] ;  /* 0x00000a100e0095b4 */ /* 0x0003e20008011000 */
[----:B------:R5:W-:Y:S01]  /*4930*/  @!P4 SYNCS.ARRIVE.TRANS64.RED.A0TR RZ, [UR7+0x50], R0 ;  /* 0x00005000ffffc9a7 */ /* 0x000be20008300407 */
[C---:B---3--:R-:W-:Y:S01]  /*4940*/  @!P1 IMAD.HI.U32 R8, R11.reuse, R8, RZ ;  /* 0x000000080b089227 */ /* 0x048fe200078e00ff */
[----:B--2---:R-:W-:Y:S02]  /*4950*/  @!P1 ISETP.NE.AND P0, PT, R12, 0x1, PT ;  /* 0x000000010c00980c */ /* 0x004fe40003f05270 */
[----:B-1----:R-:W-:Y:S01]  /*4960*/  @!P1 ISETP.NE.AND P2, PT, R2, 0x1, PT ;  /* 0x000000010200980c */ /* 0x002fe20003f45270 */
[----:B------:R-:W-:Y:S01]  /*4970*/  SYNCS.ARRIVE.TRANS64.RED.A1T0 RZ, [UR8], RZ ;  /* 0x000000ffffff79a7 */ /* 0x000fe20008100408 */
[C---:B------:R-:W-:Y:S01]  /*4980*/  @!P1 IMAD.HI.U32 R13, R10.reuse, R13, RZ ;  /* 0x0000000d0a0d9227 */ /* 0x040fe200078e00ff */
[----:B------:R-:W-:Y:S04]  /*4990*/  @!P1 SHF.R.U32.HI R8, RZ, R9, R8 ;  /* 0x00000009ff089219 */ /* 0x000fe80000011608 */
[----:B------:R-:W-:Y:S01]  /*49a0*/  @!P1 SEL R8, R11, R8, !P2 ;  /* 0x000000080b089207 */ /* 0x000fe20005000000 */
[----:B------:R-:W1:Y:S01]  /*49b0*/  SYNCS.PHASECHK.TRANS64.TRYWAIT P5, [UR7+0x78], R14 ;  /* 0x0000780eff0075a7 */ /* 0x000e6200080a1107 */
[----:B-----5:R-:W2:Y:S02]  /*49c0*/  @!P1 LDC R0, c[0x0][0xb20] ;  /* 0x0002c800ff009b82 */ /* 0x020ea40000000800 */
[----:B--2---:R-:W-:Y:S04]  /*49d0*/  @!P1 SHF.R.U32.HI R0, RZ, R0, R13 ;  /* 0x00000000ff009219 */ /* 0x004fe8000001160d */
[----:B------:R-:W-:Y:S05]  /*49e0*/  @!P1 SEL R9, R10, R0, !P0 ;  /* 0x000000000a099207 */ /* 0x000fea0004000000 */
[----:B------:R-:W-:Y:S02]  /*49f0*/  @!P1 IMAD.IADD R0, R9, 0x1, -R8 ;  /* 0x0000000109009824 */ /* 0x000fe400078e0a08 */
[----:B------:R-:W-:Y:S02]  /*4a00*/  @!P1 IMAD.IADD R8, R8, 0x1, -R9 ;  /* 0x0000000108089824 */ /* 0x000fe400078e0a09 */
[----:B------:R-:W-:Y:S02]  /*4a10*/  @!P1 IMAD R11, R0, R2, R11 ;  /* 0x00000002000b9224 */ /* 0x000fe400078e020b */
[----:B------:R-:W-:Y:S01]  /*4a20*/  @!P1 IMAD R10, R8, R12, R10 ;  /* 0x0000000c080a9224 */ /* 0x000fe200078e020a */
[----:B-1----:R-:W-:Y:S06]  /*4a30*/  @!P5 BRA `(.L_x_77) ;  /* 0x0000003800e0d947 */ /* 0x002fec0003800000 */
.L_x_167:
[----:B------:R-:W-:Y:S01]  /*4a40*/  @!P4 IADD3 R2, P0, PT, R32, 0x580, RZ ;  /* 0x000005802002c810 */ /* 0x000fe20007f1e0ff */
[----:B------:R-:W-:Y:S01]  /*4a50*/  VOTEU.ALL UP1, P4 ;  /* 0x0000000000ff7886 */ /* 0x000fe20002020000 */
[----:B------:R-:W-:Y:S01]  /*4a60*/  UMOV UR18, 0x0 ;  /* 0x0000000000127882 */ /* 0x000fe20000000000 */
[----:B------:R-:W-:Y:S01]  /*4a70*/  UMOV UR19, 0x10000000 ;  /* 0x1000000000137882 */ /* 0x000fe20000000000 */
[----:B------:R-:W-:Y:S01]  /*4a80*/  @!P4 R2UR UR9, R2 ;  /* 0x000000000209c2ca */ /* 0x000fe200000e0000 */
[----:B-1----:R-:W-:Y:S01]  /*4a90*/  @!P4 IMAD.X R0, RZ, RZ, R33, P0 ;  /* 0x000000ffff00c224 */ /* 0x002fe200000e0621 */
[----:B------:R-:W-:Y:S01]  /*4aa0*/  @!UP1 UIADD3 UR10, UPT, UPT, UR34, 0x60, URZ ;  /* 0x00000060220a9890 */ /* 0x000fe2000fffe0ff */
[----:B------:R-:W-:Y:S01]  /*4ab0*/  ISETP.NE.AND P0, PT, R29, 0x2, PT ;  /* 0x000000021d00780c */ /* 0x000fe20003f05270 */
[----:B------:R-:W-:Y:S01]  /*4ac0*/  UMOV UR11, UR35 ;  /* 0x00000023000b7c82 */ /* 0x000fe20008000000 */
[----:B------:R-:W-:Y:S01]  /*4ad0*/  UMOV UR12, UR36 ;  /* 0x00000024000c7c82 */ /* 0x000fe20008000000 */
[----:B------:R-:W-:Y:S01]  /*4ae0*/  @!P4 R2UR UR8, R0 ;  /* 0x000000000008c2ca */ /* 0x000fe200000e0000 */
[----:B------:R-:W-:Y:S01]  /*4af0*/  IMAD.IADD R14, R10, 0x1, R62 ;  /* 0x000000010a0e7824 */ /* 0x000fe200078e023e */
[----:B------:R-:W-:Y:S01]  /*4b00*/  @P3 R2UR UR36, R27 ;  /* 0x000000001b2432ca */ /* 0x000fe200000e0000 */
[----:B------:R-:W-:Y:S01]  /*4b10*/  IMAD.IADD R15, R11, 0x1, R63 ;  /* 0x000000010b0f7824 */ /* 0x000fe200078e023f */
[----:B------:R-:W-:Y:S02]  /*4b20*/  SEL R0, RZ, 0x1, P0 ;  /* 0x00000001ff007807 */ /* 0x000fe40000000000 */
[----:B------:R-:W-:Y:S01]  /*4b30*/  LOP3.LUT R30, R30, 0x1, RZ, 0x3c, !PT ;  /* 0x000000011e1e7812 */ /* 0x000fe200078e3cff */
[----:B------:R-:W-:Y:S01]  /*4b40*/  IMAD.U32 R8, RZ, RZ, UR9 ;  /* 0x00000009ff087e24 */ /* 0x000fe2000f8e00ff */
[----:B------:R-:W-:Y:S01]  /*4b50*/  @!UP1 UIADD3 UR9, UPT, UPT, UR7, 0x58, URZ ;  /* 0x0000005807099890 */ /* 0x000fe2000fffe0ff */
[----:B------:R-:W-:Y:S02]  /*4b60*/  LOP3.LUT R28, R28, R0, RZ, 0x3c, !PT ;  /* 0x000000001c1c7212 */ /* 0x000fe400078e3cff */
[----:B------:R-:W-:Y:S02]  /*4b70*/  SEL R29, R29, RZ, P0 ;  /* 0x000000ff1d1d7207 */ /* 0x000fe40000000000 */
[----:B------:R-:W-:Y:S01]  /*4b80*/  IMAD.U32 R9, RZ, RZ, UR8 ;  /* 0x00000008ff097e24 */ /* 0x000fe2000f8e00ff */
[----:B------:R-:W-:Y:S01]  /*4b90*/  @!P4 R2UR UR14, R8 ;  /* 0x00000000080ec2ca */ /* 0x000fe200000e0000 */
[----:B------:R-:W-:Y:S01]  /*4ba0*/  @!UP1 UIADD3 UR8, UPT, UPT, UR7, 0x6400, URZ ;  /* 0x0000640007089890 */ /* 0x000fe2000fffe0ff */
[----:B------:R-:W-:Y:S02]  /*4bb0*/  VOTEU.ALL UP1, P4 ;  /* 0x0000000000ff7886 */ /* 0x000fe40002020000 */
[----:B------:R-:W-:Y:S11]  /*4bc0*/  @!P4 R2UR UR15, R9 ;  /* 0x00000000090fc2ca */ /* 0x000ff600000e0000 */
[----:B------:R-:W-:Y:S02]  /*4bd0*/  @!UPT UIADD3 URZ, UPT, UPT, URZ, URZ, URZ ;  /* 0x000000fffffff290 */ /* 0x000fe4000fffe0ff */
[----:B------:R2:W-:Y:S01]  /*4be0*/  @!UP1 UTMALDG.3D [UR8], [UR14], desc[UR18] ;  /* 0x000012080e0095b4 */ /* 0x0005e20008011000 */
[----:B------:R2:W-:Y:S01]  /*4bf0*/  @!P4 SYNCS.ARRIVE.TRANS64.RED.A0TR RZ, [UR7+0x58], R25 ;  /* 0x00005819ffffc9a7 */ /* 0x0005e20008300407 */
[----:B------:R-:W-:Y:S01]  /*4c00*/  UPLOP3.LUT UP1, UPT, UPT, UPT, UPT, 0x80, 0x8 ;  /* 0x000000000008789c */ /* 0x000fe20003f2f070 */
[----:B------:R-:W-:Y:S01]  /*4c10*/  SYNCS.ARRIVE.TRANS64.RED.A1T0 RZ, [UR13], RZ ;  /* 0x000000ffffff79a7 */ /* 0x000fe2000810040d */
[----:B------:R-:W-:Y:S09]  /*4c20*/  @P3 BRA `(.L_x_78) ;  /* 0xfffffff000a03947 */ /* 0x000ff2000383ffff */
[----:B------:R-:W-:-:S04]  /*4c30*/  SHF.L.U32 R2, R30, 0x1f, RZ ;  /* 0x0000001f1e027819 */ /* 0x000fc800000006ff */
[----:B------:R-:W1:Y:S02]  /*4c40*/  SYNCS.PHASECHK.TRANS64.TRYWAIT P0, [UR7+0x60], R2 ;  /* 0x00006002ff0075a7 */ /* 0x000e640008001107 */
[----:B-1----:R-:W-:Y:S05]  /*4c50*/  @!P0 BRA `(.L_x_79) ;  /* 0x0000003800708947 */ /* 0x002fea0003800000 */
.L_x_169:
[----:B------:R-:W3:Y:S02]  /*4c60*/  SYNCS.PHASECHK.TRANS64.TRYWAIT P0, [UR7+0x68], R2 ;  /* 0x00006802ff0075a7 */ /* 0x000ee40008001107 */
[----:B---3--:R-:W-:Y:S05]  /*4c70*/  @!P0 BRA `(.L_x_80) ;  /* 0x0000003800808947 */ /* 0x008fea0003800000 */
.L_x_171:
[----:B------:R-:W3:Y:S02]  /*4c80*/  SYNCS.PHASECHK.TRANS64.TRYWAIT P0, [UR7+0x70], R2 ;  /* 0x00007002ff0075a7 */ /* 0x000ee40008001107 */
[----:B---3--:R-:W-:Y:S05]  /*4c90*/  @!P0 BRA `(.L_x_81) ;  /* 0x0000003800908947 */ /* 0x008fea0003800000 */
.L_x_173:
[----:B-1----:R-:W-:-:S07]  /*4ca0*/  MOV R0, UR7 ;  /* 0x0000000700007c02 */ /* 0x002fce0008000f00 */
.L_x_82:
[----:B-1----:R-:W-:-:S04]  /*4cb0*/  SHF.L.U32 R2, R30, 0x1f, RZ ;  /* 0x0000001f1e027819 */ /* 0x002fc800000006ff */
[----:B------:R1:W3:Y:S03]  /*4cc0*/  SYNCS.PHASECHK.TRANS64.TRYWAIT P0, [R0+URZ+0x78], R2 ;  /* 0x00007802000075a7 */ /* 0x0002e600080011ff */
[----:B---3--:R-:W-:Y:S05]  /*4cd0*/  @!P0 NANOSLEEP.SYNCS 0x989680 ;  /* 0x009896800000895d */ /* 0x008fea0003900000 */
[----:B------:R-:W3:Y:S02]  /*4ce0*/  @!P0 SYNCS.PHASECHK.TRANS64 P0, [R0+URZ+0x78], R2 ;  /* 0x00007802000085a7 */ /* 0x000ee400080010ff */
[----:B--23--:R-:W-:Y:S05]  /*4cf0*/  @P0 EXIT ;  /* 0x000000000000094d */ /* 0x00cfea0003800000 */
[----:B------:R-:W-:Y:S05]  /*4d00*/  BRA `(.L_x_82) ;  /* 0xfffffffc00e87947 */ /* 0x000fea000383ffff */
.L_x_67:
[----:B------:R-:W-:-:S06]  /*4d10*/  UISETP.GE.AND UP1, UPT, UR8, 0x4, UPT ;  /* 0x000000040800788c */ /* 0x000fcc000bf26270 */
[----:B------:R-:W-:-:S13]  /*4d20*/  PLOP3.LUT P0, PT, PT, PT, UP1, 0x80, 0x8 ;  /* 0x000000000008781c */ /* 0x000fda0003f0f018 */
[----:B------:R-:W-:Y:S05]  /*4d30*/  @!P0 EXIT ;  /* 0x000000000000894d */ /* 0x000fea0003800000 */
[----:B------:R-:W-:Y:S01]  /*4d40*/  BAR.SYNC.DEFER_BLOCKING 0x6, 0xa0 ;  /* 0x0182800000007b1d */ /* 0x000fe20000010000 */
[C---:B------:R-:W-:Y:S01]  /*4d50*/  IMAD.SHL.U32 R4, R77.reuse, 0x20, RZ ;  /* 0x000000204d047824 */ /* 0x040fe200078e00ff */
[C---:B------:R-:W-:Y:S01]  /*4d60*/  R2P PR, R77.reuse, 0x6 ;  /* 0x000000064d007804 */ /* 0x040fe20000000000 */
[C---:B------:R-:W-:Y:S01]  /*4d70*/  IMAD.SHL.U32 R68, R77.reuse, 0x4, RZ ;  /* 0x000000044d447824 */ /* 0x040fe200078e00ff */
[----:B------:R-:W-:Y:S01]  /*4d80*/  CS2R R72, SRZ ;  /* 0x0000000000487805 */ /* 0x000fe2000001ff00 */
[C---:B------:R-:W-:Y:S01]  /*4d90*/  IMAD.U32 R32, R77.reuse, 0x10000, RZ ;  /* 0x000100004d207824 */ /* 0x040fe200078e00ff */
[----:B------:R-:W-:Y:S02]  /*4da0*/  UMOV UR48, 0x400 ;  /* 0x0000040000307882 */ /* 0x000fe40000000000 */
[----:B------:R-:W1:Y:S01]  /*4db0*/  LDC R67, c[0x0][0x370] ;  /* 0x0000dc00ff437b82 */ /* 0x000e620000000800 */
[----:B------:R-:W-:Y:S01]  /*4dc0*/  ULEA UR48, UR37, UR48, 0x18 ;  /* 0x0000003025307291 */ /* 0x000fe2000f8ec0ff */
[C---:B------:R-:W-:Y:S01]  /*4dd0*/  LOP3.LUT R3, R4.reuse, 0xe0, RZ, 0xc0, !PT ;  /* 0x000000e004037812 */ /* 0x040fe200078ec0ff */
[----:B------:R-:W-:Y:S01]  /*4de0*/  IMAD.SHL.U32 R2, R77, 0x10, RZ ;  /* 0x000000104d027824 */ /* 0x000fe200078e00ff */
[----:B------:R-:W-:Y:S01]  /*4df0*/  LOP3.LUT R4, R4, 0x100, RZ, 0xc0, !PT ;  /* 0x0000010004047812 */ /* 0x000fe200078ec0ff */
[----:B------:R-:W-:Y:S01]  /*4e00*/  UIADD3 UR4, UPT, UPT, UR48, 0x400, URZ ;  /* 0x0000040030047890 */ /* 0x000fe2000fffe0ff */
[----:B------:R-:W-:Y:S01]  /*4e10*/  LOP3.LUT R68, R3, 0x1c, R68, 0xf8, !PT ;  /* 0x0000001c03447812 */ /* 0x000fe200078ef844 */
[----:B------:R-:W-:Y:S01]  /*4e20*/  IMAD.MOV.U32 R76, RZ, RZ, 0x10 ;  /* 0x00000010ff4c7424 */ /* 0x000fe200078e00ff */
[----:B------:R-:W2:Y:S01]  /*4e30*/  LDC R28, c[0x0][0xb0c] ;  /* 0x0002c300ff1c7b82 */ /* 0x000ea20000000800 */
[----:B------:R-:W-:Y:S01]  /*4e40*/  SHF.R.U32.HI R3, RZ, 0x2, R77 ;  /* 0x00000002ff037819 */ /* 0x000fe2000001164d */
[----:B------:R-:W-:Y:S01]  /*4e50*/  IMAD.MOV.U32 R75, RZ, RZ, 0x20 ;  /* 0x00000020ff4b7424 */ /* 0x000fe200078e00ff */
[----:B------:R-:W-:Y:S01]  /*4e60*/  LOP3.LUT R32, R32, 0x600000, RZ, 0xc0, !PT ;  /* 0x0060000020207812 */ /* 0x000fe200078ec0ff */
[----:B------:R-:W-:Y:S01]  /*4e70*/  IMAD.MOV.U32 R74, RZ, RZ, 0x1 ;  /* 0x00000001ff4a7424 */ /* 0x000fe200078e00ff */
[----:B------:R-:W-:Y:S01]  /*4e80*/  LOP3.LUT R2, R4, 0x600, R2, 0xf8, !PT ;  /* 0x0000060004027812 */ /* 0x000fe200078ef802 */
[----:B------:R-:W-:Y:S01]  /*4e90*/  IMAD.MOV.U32 R31, RZ, RZ, RZ ;  /* 0x000000ffff1f7224 */ /* 0x000fe200078e00ff */
[----:B------:R-:W-:Y:S01]  /*4ea0*/  LOP3.LUT R68, R68, 0x4, R3, 0x78, !PT ;  /* 0x0000000444447812 */ /* 0x000fe200078e7803 */
[----:B------:R-:W4:Y:S01]  /*4eb0*/  LDC R65, c[0x0][0xb20] ;  /* 0x0002c800ff417b82 */ /* 0x000f220000000800 */
[----:B------:R-:W3:Y:S01]  /*4ec0*/  LDS R0, [UR48+0x140] ;  /* 0x00014030ff007984 */ /* 0x000ee20008000800 */
[----:B------:R-:W-:Y:S01]  /*4ed0*/  LOP3.LUT R77, R77, 0x60, RZ, 0xc0, !PT ;  /* 0x000000604d4d7812 */ /* 0x000fe200078ec0ff */
[----:B------:R-:W-:Y:S01]  /*4ee0*/  IMAD.MOV.U32 R80, RZ, RZ, RZ ;  /* 0x000000ffff507224 */ /* 0x000fe200078e00ff */
[----:B------:R-:W-:Y:S01]  /*4ef0*/  LOP3.LUT R68, R2, R68, RZ, 0xfc, !PT ;  /* 0x0000004402447212 */ /* 0x000fe200078efcff */
[----:B------:R-:W-:Y:S01]  /*4f00*/  IMAD.U32 R70, RZ, RZ, UR4 ;  /* 0x00000004ff467e24 */ /* 0x000fe2000f8e00ff */
[----:B------:R-:W-:Y:S01]  /*4f10*/  SEL R76, R76, 0xfffffff0, !P2 ;  /* 0xfffffff04c4c7807 */ /* 0x000fe20005000000 */
[----:B------:R-:W1:Y:S01]  /*4f20*/  LDCU.64 UR52, c[0x0][0x348] ;  /* 0x00006900ff3477ac */ /* 0x000e620008000a00 */
[----:B------:R-:W1:Y:S01]  /*4f30*/  LDC R27, c[0x0][0xb30] ;  /* 0x0002cc00ff1b7b82 */ /* 0x000e620000000800 */
[----:B------:R-:W-:Y:S01]  /*4f40*/  SEL R75, R75, 0xffffffe0, !P1 ;  /* 0xffffffe04b4b7807 */ /* 0x000fe20004800000 */
[----:B------:R-:W1:Y:S01]  /*4f50*/  LDCU.64 UR38, c[0x0][0x888] ;  /* 0x00011100ff2677ac */ /* 0x000e620008000a00 */
[----:B------:R-:W1:Y:S05]  /*4f60*/  LDCU.64 UR44, c[0x0][0x890] ;  /* 0x00011200ff2c77ac */ /* 0x000e6a0008000a00 */
[----:B------:R-:W1:Y:S01]  /*4f70*/  LDC.64 R60, c[0x0][0xb10] ;  /* 0x0002c400ff3c7b82 */ /* 0x000e620000000a00 */
[----:B------:R-:W-:Y:S01]  /*4f80*/  UMOV UR49, URZ ;  /* 0x000000ff00317c82 */ /* 0x000fe20008000000 */
[----:B------:R-:W-:-:S06]  /*4f90*/  UMOV UR51, URZ ;  /* 0x000000ff00337c82 */ /* 0x000fcc0008000000 */
[----:B------:R-:W1:Y:S08]  /*4fa0*/  LDC.64 R24, c[0x0][0xb18] ;  /* 0x0002c600ff187b82 */ /* 0x000e700000000a00 */
[----:B------:R-:W1:Y:S08]  /*4fb0*/  LDC.64 R22, c[0x0][0xb28] ;  /* 0x0002ca00ff167b82 */ /* 0x000e700000000a00 */
[----:B------:R-:W1:Y:S01]  /*4fc0*/  LDC.64 R58, c[0x0][0x8b0] ;  /* 0x00022c00ff3a7b82 */ /* 0x000e620000000a00 */
[----:B---3--:R-:W-:-:S07]  /*4fd0*/  IMAD.IADD R32, R0, 0x1, R32 ;  /* 0x0000000100207824 */ /* 0x008fce00078e0220 */
[----:B------:R-:W3:Y:S08]  /*4fe0*/  LDC.64 R56, c[0x0][0x8a8] ;  /* 0x00022a00ff387b82 */ /* 0x000ef00000000a00 */
[----:B--2-4-:R-:W1:Y:S02]  /*4ff0*/  LDC R66, c[0x0][0x374] ;  /* 0x0000dd00ff427b82 */ /* 0x014e640000000800 */
.L_x_126:
[----:B------:R-:W-:Y:S02]  /*5000*/  LEA R0, R80, UR48, 0x3 ;  /* 0x0000003050007c11 */ /* 0x000fe4000f8e18ff */
[----:B------:R-:W-:Y:S02]  /*5010*/  SHF.L.U32 R2, R72, 0x1f, RZ ;  /* 0x0000001f48027819 */ /* 0x000fe400000006ff */
[----:B------:R-:W-:Y:S02]  /*5020*/  LEA R16, R80, UR48, 0x4 ;  /* 0x0000003050107c11 */ /* 0x000fe4000f8e20ff */
[----:B------:R-:W2:Y:S02]  /*5030*/  SYNCS.PHASECHK.TRANS64.TRYWAIT P0, [R0+URZ+0x90], R2 ;  /* 0x00009002000075a7 */ /* 0x000ea400080011ff */
[----:B--2---:R-:W-:Y:S05]  /*5040*/  @!P0 BRA `(.L_x_83) ;  /* 0x0000003400bc8947 */ /* 0x004fea0003800000 */
.L_x_174:
[----:B------:R-:W4:Y:S01]  /*5050*/  LDC.64 R10, c[0x0][0xb10] ;  /* 0x0002c400ff0a7b82 */ /* 0x000f220000000a00 */
[----:B------:R-:W3:Y:S01]  /*5060*/  LDS.128 R16, [R16+0x120] ;  /* 0x0001200010107984 */ /* 0x000ee20000000c00 */
[----:B-1----:R-:W-:Y:S01]  /*5070*/  ISETP.NE.AND P1, PT, R27, 0x1, PT ;  /* 0x000000011b00780c */ /* 0x002fe20003f25270 */
[----:B--2---:R-:W-:Y:S01]  /*5080*/  VIADD R0, R0, 0xa0 ;  /* 0x000000a000007836 */ /* 0x004fe20000000000 */
[----:B------:R-:W-:Y:S04]  /*5090*/  ISETP.GE.AND P0, PT, R26, 0x1, PT ;  /* 0x000000011a00780c */ /* 0x000fe80003f06270 */
[----:B------:R-:W1:Y:S01]  /*50a0*/  LDC.64 R8, c[0x0][0xb18] ;  /* 0x0002c600ff087b82 */ /* 0x000e620000000a00 */
[----:B------:R-:W-:Y:S01]  /*50b0*/  PRMT R0, RZ, 0x654, R0 ;  /* 0x00000654ff007816 */ /* 0x000fe20000000000 */
[----:B------:R-:W-:Y:S01]  /*50c0*/  @!PT LDS RZ, [RZ] ;  /* 0x00000000fffff984 */ /* 0x000fe20000000800 */
[----:B------:R-:W-:Y:S01]  /*50d0*/  @!PT LDS RZ, [RZ] ;  /* 0x00000000fffff984 */ /* 0x000fe20000000800 */
[----:B------:R-:W-:Y:S01]  /*50e0*/  @!PT LDS RZ, [RZ] ;  /* 0x00000000fffff984 */ /* 0x000fe20000000800 */
[----:B------:R-:W-:Y:S01]  /*50f0*/  @!PT LDS RZ, [RZ] ;  /* 0x00000000fffff984 */ /* 0x000fe20000000800 */
[----:B------:R2:W-:Y:S06]  /*5100*/  MEMBAR.ALL.CTA ;  /* 0x0000000000007992 */ /* 0x0005ec0000008000 */
[----:B--2---:R-:W2:Y:S01]  /*5110*/  FENCE.VIEW.ASYNC.S ;  /* 0x00000000000073c6 */ /* 0x004ea20000000000 */
[----:B------:R-:W1:Y:S08]  /*5120*/  @!P1 LDC R12, c[0x0][0xb20] ;  /* 0x0002c800ff0c9b82 */ /* 0x000e700000000800 */
[----:B------:R-:W1:Y:S01]  /*5130*/  @!P1 LDC R7, c[0x0][0xb0c] ;  /* 0x0002c300ff079b82 */ /* 0x000e620000000800 */
[----:B--2---:R2:W-:Y:S01]  /*5140*/  SYNCS.ARRIVE.TRANS64.RED.A1T0 RZ, [R0+URZ], RZ ;  /* 0x000000ff00ff79a7 */ /* 0x0045e200081004ff */
[----:B---3--:R-:W-:Y:S04]  /*5150*/  LOP3.LUT P4, RZ, R18, 0x1, RZ, 0xc0, !PT ;  /* 0x0000000112ff7812 */ /* 0x008fe8000788c0ff */
[----:B------:R-:W-:Y:S09]  /*5160*/  P2R R78, PR, RZ, 0x10 ;  /* 0x00000010ff4e7803 */ /* 0x000ff20000000000 */
[----:B------:R-:W-:Y:S02]  /*5170*/  @P4 MOV R30, R16 ;  /* 0x00000010001e4202 */ /* 0x000fe40000000f00 */
[----:B------:R-:W-:Y:S01]  /*5180*/  @P4 LOP3.LUT R29, R17, 0xffff, RZ, 0xc0, !PT ;  /* 0x0000ffff111d4812 */ /* 0x000fe200078ec0ff */
[----:B--2-4-:R-:W-:Y:S06]  /*5190*/  @!P0 BRA `(.L_x_84) ;  /* 0x0000000000a48947 */ /* 0x014fec0003800000 */
[----:B------:R-:W-:Y:S01]  /*51a0*/  IMAD.HI.U32 R0, R66, R25, RZ ;  /* 0x0000001942007227 */ /* 0x000fe200078e00ff */
[----:B------:R-:W-:Y:S02]  /*51b0*/  ISETP.NE.AND P0, PT, R24, 0x1, PT ;  /* 0x000000011800780c */ /* 0x000fe40003f05270 */
[----:B------:R-:W-:Y:S01]  /*51c0*/  ISETP.NE.AND P2, PT, R26, 0x1, PT ;  /* 0x000000011a00780c */ /* 0x000fe20003f45270 */
[----:B------:R-:W-:Y:S01]  /*51d0*/  IMAD.HI.U32 R4, R67, R60, RZ ;  /* 0x0000003c43047227 */ /* 0x000fe200078e00ff */
[----:B------:R-:W-:Y:S02]  /*51e0*/  SHF.R.U32.HI R0, RZ, R65, R0 ;  /* 0x00000041ff007219 */ /* 0x000fe40000011600 */
[----:B------:R-:W-:Y:S01]  /*51f0*/  ISETP.NE.AND P3, PT, R28, 0x1, PT ;  /* 0x000000011c00780c */ /* 0x000fe20003f65270 */
[----:B------:R-:W-:Y:S01]  /*5200*/  IMAD.HI.U32 R6, R29, R25, RZ ;  /* 0x000000191d067227 */ /* 0x000fe200078e00ff */
[-C--:B------:R-:W-:Y:S02]  /*5210*/  SHF.R.U32.HI R4, RZ, R61.reuse, R4 ;  /* 0x0000003dff047219 */ /* 0x080fe40000011604 */
[----:B------:R-:W-:Y:S01]  /*5220*/  SEL R0, R66, R0, !P0 ;  /* 0x0000000042007207 */ /* 0x000fe20004000000 */
[----:B------:R-:W-:Y:S01]  /*5230*/  IMAD.HI.U32 R5, R30, R60, RZ ;  /* 0x0000003c1e057227 */ /* 0x000fe200078e00ff */
[----:B------:R-:W-:Y:S03]  /*5240*/  SEL R4, R67, R4, !P3 ;  /* 0x0000000443047207 */ /* 0x000fe60005800000 */
[-C--:B------:R-:W-:Y:S01]  /*5250*/  IMAD.HI.U32 R3, R0, R22.reuse, RZ ;  /* 0x0000001600037227 */ /* 0x080fe200078e00ff */
[----:B------:R-:W-:Y:S03]  /*5260*/  SHF.R.U32.HI R5, RZ, R61, R5 ;  /* 0x0000003dff057219 */ /* 0x000fe60000011605 */
[----:B------:R-:W-:Y:S01]  /*5270*/  IMAD.HI.U32 R2, R4, R22, RZ ;  /* 0x0000001604027227 */ /* 0x000fe200078e00ff */
[----:B------:R-:W-:Y:S02]  /*5280*/  @P2 SHF.R.U32.HI R0, RZ, R23, R3 ;  /* 0x00000017ff002219 */ /* 0x000fe40000011603 */
[----:B------:R-:W-:Y:S02]  /*5290*/  SHF.R.U32.HI R3, RZ, R65, R6 ;  /* 0x00000041ff037219 */ /* 0x000fe40000011606 */
[----:B------:R-:W-:Y:S01]  /*52a0*/  @P2 SHF.R.U32.HI R4, RZ, R23, R2 ;  /* 0x00000017ff042219 */ /* 0x000fe20000011602 */
[----:B------:R-:W-:Y:S01]  /*52b0*/  IMAD R0, R26, R0, RZ ;  /* 0x000000001a007224 */ /* 0x000fe200078e02ff */
[----:B------:R-:W-:Y:S02]  /*52c0*/  SEL R3, R29, R3, !P0 ;  /* 0x000000031d037207 */ /* 0x000fe40004000000 */
[----:B------:R-:W-:Y:S01]  /*52d0*/  SEL R2, R30, R5, !P3 ;  /* 0x000000051e027207 */ /* 0x000fe20005800000 */
[----:B------:R-:W-:Y:S01]  /*52e0*/  IMAD R5, R26, R4, RZ ;  /* 0x000000041a057224 */ /* 0x000fe200078e02ff */
[C---:B------:R-:W-:Y:S01]  /*52f0*/  ISETP.GE.AND P0, PT, R3.reuse, R0, PT ;  /* 0x000000000300720c */ /* 0x040fe20003f06270 */
[C---:B------:R-:W-:Y:S03]  /*5300*/  IMAD.HI.U32 R0, R3.reuse, R22, RZ ;  /* 0x0000001603007227 */ /* 0x040fe600078e00ff */
[C---:B------:R-:W-:Y:S02]  /*5310*/  ISETP.GE.OR P0, PT, R2.reuse, R5, P0 ;  /* 0x000000050200720c */ /* 0x040fe40000706670 */
[----:B------:R-:W-:Y:S04]  /*5320*/  SHF.R.U32.HI R0, RZ, R23, R0 ;  /* 0x00000017ff007219 */ /* 0x000fe80000011600 */
[C---:B------:R-:W-:Y:S05]  /*5330*/  SEL R6, R3.reuse, R0, !P2 ;  /* 0x0000000003067207 */ /* 0x040fea0005000000 */
        /* <DEDUP_REMOVED lines=14> */
[----:B------:R-:W-:Y:S07]  /*5420*/  IMAD R29, R3, R24, R29 ;  /* 0x00000018031d7224 */ /* 0x000fee00078e021d */
.L_x_84:
[----:B-1----:R-:W-:Y:S01]  /*5430*/  @!P1 ISETP.NE.AND P0, PT, R8, 0x1, PT ;  /* 0x000000010800980c */ /* 0x002fe20003f05270 */
[----:B------:R-:W-:Y:S01]  /*5440*/  @!P1 IMAD.HI.U32 R2, R29, R9, RZ ;  /* 0x000000091d029227 */ /* 0x000fe200078e00ff */
[----:B------:R-:W-:Y:S01]  /*5450*/  R2UR UR42, R15 ;  /* 0x000000000f2a72ca */ /* 0x000fe200000e0000 */
[----:B------:R-:W-:Y:S01]  /*5460*/  BSSY.RECONVERGENT B6, `(.L_x_85) ;  /* 0x0000031000067945 */ /* 0x000fe20003800200 */
[----:B------:R-:W-:Y:S01]  /*5470*/  R2UR UR41, R14 ;  /* 0x000000000e2972ca */ /* 0x000fe200000e0000 */
[----:B------:R-:W-:Y:S01]  /*5480*/  @!P1 IMAD.HI.U32 R0, R30, R10, RZ ;  /* 0x0000000a1e009227 */ /* 0x000fe200078e00ff */
[----:B------:R-:W-:Y:S02]  /*5490*/  @!P1 SHF.R.U32.HI R2, RZ, R12, R2 ;  /* 0x0000000cff029219 */ /* 0x000fe40000011602 */
[----:B------:R-:W-:Y:S01]  /*54a0*/  @!P1 ISETP.NE.AND P2, PT, R7, 0x1, PT ;  /* 0x000000010700980c */ /* 0x000fe20003f45270 */
[----:B------:R-:W-:Y:S01]  /*54b0*/  VIADD R80, R80, 0x1 ;  /* 0x0000000150507836 */ /* 0x000fe20000000000 */
[----:B------:R-:W-:Y:S02]  /*54c0*/  @!P1 SEL R2, R29, R2, !P0 ;  /* 0x000000021d029207 */ /* 0x000fe40004000000 */
[----:B------:R-:W-:Y:S02]  /*54d0*/  @!P1 SHF.R.U32.HI R0, RZ, R11, R0 ;  /* 0x0000000bff009219 */ /* 0x000fe40000011600 */
[----:B------:R-:W-:Y:S01]  /*54e0*/  LOP3.LUT P0, RZ, R70, 0x3f0, RZ, 0xc0, !PT ;  /* 0x000003f046ff7812 */ /* 0x000fe2000780c0ff */
[----:B------:R-:W-:Y:S01]  /*54f0*/  USHF.L.U32 UR42, UR42, 0x6, URZ ;  /* 0x000000062a2a7899 */ /* 0x000fe200080006ff */
[----:B------:R-:W-:Y:S01]  /*5500*/  @!P1 SEL R3, R30, R0, !P2 ;  /* 0x000000001e039207 */ /* 0x000fe20005000000 */
[----:B------:R-:W-:Y:S01]  /*5510*/  USHF.L.U32 UR41, UR41, 0x7, URZ ;  /* 0x0000000729297899 */ /* 0x000fe200080006ff */
[----:B------:R-:W-:Y:S03]  /*5520*/  @P4 SHF.R.U32.HI R71, RZ, 0x10, R17 ;  /* 0x00000010ff474819 */ /* 0x000fe60000011611 */
[----:B------:R-:W-:Y:S02]  /*5530*/  @!P1 IMAD.IADD R0, R2, 0x1, -R3 ;  /* 0x0000000102009824 */ /* 0x000fe400078e0a03 */
[----:B------:R-:W-:Y:S02]  /*5540*/  @!P1 IMAD.IADD R2, R3, 0x1, -R2 ;  /* 0x0000000103029824 */ /* 0x000fe400078e0a02 */
[----:B------:R-:W-:Y:S02]  /*5550*/  @!P1 IMAD R30, R0, R7, R30 ;  /* 0x00000007001e9224 */ /* 0x000fe400078e021e */
[----:B------:R-:W-:Y:S01]  /*5560*/  @!P1 IMAD R29, R2, R8, R29 ;  /* 0x00000008021d9224 */ /* 0x000fe200078e021d */
[----:B------:R-:W-:Y:S06]  /*5570*/  @!P0 BRA `(.L_x_86) ;  /* 0x00000000007c8947 */ /* 0x000fec0003800000 */
[----:B------:R-:W1:Y:S01]  /*5580*/  LDCU.64 UR8, c[0x4][0x80] ;  /* 0x01001000ff0877ac */ /* 0x000e620008000a00 */
[----:B------:R-:W-:Y:S01]  /*5590*/  MOV R2, 0x0 ;  /* 0x0000000000027802 */ /* 0x000fe20000000f00 */
[----:B------:R-:W-:Y:S02]  /*55a0*/  HFMA2 R12, -RZ, RZ, 0, 5.9604644775390625e-08 ;  /* 0x00000001ff0c7431 */ /* 0x000fe400000001ff */
[----:B------:R-:W-:Y:S01]  /*55b0*/  IMAD.MOV.U32 R8, RZ, RZ, 0x70 ;  /* 0x00000070ff087424 */ /* 0x000fe200078e00ff */
[----:B------:R2:W3:Y:S01]  /*55c0*/  LDC.64 R14, c[0x4][R2] ;  /* 0x01000000020e7b82 */ /* 0x0004e20000000a00 */
[----:B------:R-:W4:Y:S01]  /*55d0*/  LDCU.64 UR6, c[0x4][0x88] ;  /* 0x01001100ff0677ac */ /* 0x000f220008000a00 */
[----:B------:R-:W-:Y:S01]  /*55e0*/  IMAD.MOV.U32 R13, RZ, RZ, RZ ;  /* 0x000000ffff0d7224 */ /* 0x000fe200078e00ff */
[----:B------:R-:W2:Y:S01]  /*55f0*/  LDCU.64 UR4, c[0x4][0x8] ;  /* 0x01000100ff0477ac */ /* 0x000ea20008000a00 */
[----:B-1----:R-:W-:Y:S01]  /*5600*/  MOV R5, UR9 ;  /* 0x0000000900057c02 */ /* 0x002fe20008000f00 */
[----:B------:R-:W-:Y:S01]  /*5610*/  IMAD.U32 R4, RZ, RZ, UR8 ;  /* 0x00000008ff047e24 */ /* 0x000fe2000f8e00ff */
[----:B----4-:R-:W-:Y:S01]  /*5620*/  MOV R7, UR7 ;  /* 0x0000000700077c02 */ /* 0x010fe20008000f00 */
[----:B------:R-:W-:Y:S01]  /*5630*/  IMAD.U32 R6, RZ, RZ, UR6 ;  /* 0x00000006ff067e24 */ /* 0x000fe2000f8e00ff */
[----:B--2---:R-:W-:Y:S01]  /*5640*/  MOV R11, UR5 ;  /* 0x00000005000b7c02 */ /* 0x004fe20008000f00 */
[----:B------:R-:W-:Y:S02]  /*5650*/  IMAD.U32 R10, RZ, RZ, UR4 ;  /* 0x00000004ff0a7e24 */ /* 0x000fe4000f8e00ff */
[----:B------:R-:W-:Y:S07]  /*5660*/  LEPC R20, `(.L_x_87) ;  /* 0x000000001014794e */ /* 0x000fee0000000000 */
[----:B---3-5:R-:W-:Y:S05]  /*5670*/  CALL.ABS.NOINC R14 ;  /* 0x000000000e007343 */ /* 0x028fea0003c00000 */
.L_x_87:
[----:B------:R-:W1:Y:S01]  /*5680*/  LDCU.64 UR8, c[0x4][0x80] ;  /* 0x01001000ff0877ac */ /* 0x000e620008000a00 */
[----:B------:R-:W2:Y:S01]  /*5690*/  LDC.64 R2, c[0x4][R2] ;  /* 0x0100000002027b82 */ /* 0x000ea20000000a00 */
[----:B------:R-:W-:Y:S02]  /*56a0*/  HFMA2 R12, -RZ, RZ, 0, 5.9604644775390625e-08 ;  /* 0x00000001ff0c7431 */ /* 0x000fe400000001ff */
[----:B------:R-:W-:Y:S02]  /*56b0*/  IMAD.MOV.U32 R8, RZ, RZ, 0x70 ;  /* 0x00000070ff087424 */ /* 0x000fe400078e00ff */
[----:B------:R-:W-:Y:S01]  /*56c0*/  IMAD.MOV.U32 R13, RZ, RZ, RZ ;  /* 0x000000ffff0d7224 */ /* 0x000fe200078e00ff */
[----:B------:R-:W3:Y:S01]  /*56d0*/  LDCU.64 UR6, c[0x4][0x88] ;  /* 0x01001100ff0677ac */ /* 0x000ee20008000a00 */
[----:B------:R-:W4:Y:S01]  /*56e0*/  LDCU.64 UR4, c[0x4][0x8] ;  /* 0x01000100ff0477ac */ /* 0x000f220008000a00 */
[----:B-1----:R-:W-:Y:S02]  /*56f0*/  MOV R4, UR8 ;  /* 0x0000000800047c02 */ /* 0x002fe40008000f00 */
[----:B------:R-:W-:Y:S02]  /*5700*/  MOV R5, UR9 ;  /* 0x0000000900057c02 */ /* 0x000fe40008000f00 */
[----:B---3--:R-:W-:Y:S01]  /*5710*/  MOV R7, UR7 ;  /* 0x0000000700077c02 */ /* 0x008fe20008000f00 */
[----:B------:R-:W-:Y:S01]  /*5720*/  IMAD.U32 R6, RZ, RZ, UR6 ;  /* 0x00000006ff067e24 */ /* 0x000fe2000f8e00ff */
[----:B----4-:R-:W-:Y:S01]  /*5730*/  MOV R11, UR5 ;  /* 0x00000005000b7c02 */ /* 0x010fe20008000f00 */
[----:B------:R-:W-:Y:S02]  /*5740*/  IMAD.U32 R10, RZ, RZ, UR4 ;  /* 0x00000004ff0a7e24 */ /* 0x000fe4000f8e00ff */
[----:B------:R-:W-:Y:S07]  /*5750*/  LEPC R20, `(.L_x_86) ;  /* 0x000000001014794e */ /* 0x000fee0000000000 */
[----:B--2---:R-:W-:Y:S05]  /*5760*/  CALL.ABS.NOINC R2 ;  /* 0x0000000002007343 */ /* 0x004fea0003c00000 */
.L_x_86:
[----:B------:R-:W-:Y:S05]  /*5770*/  BSYNC.RECONVERGENT B6 ;  /* 0x0000000000067941 */ /* 0x000fea0003800200 */
.L_x_85:
[----:B------:R-:W-:Y:S01]  /*5780*/  ISETP.NE.U32.AND P4, PT, R58, RZ, PT ;  /* 0x000000ff3a00720c */ /* 0x000fe20003f85070 */
[----:B------:R-:W-:Y:S01]  /*5790*/  UISETP.NE.AND UP2, UPT, UR50, URZ, UPT ;  /* 0x000000ff3200728c */ /* 0x000fe2000bf45270 */
[----:B------:R-:W-:Y:S01]  /*57a0*/  ISETP.NE.U32.AND P2, PT, RZ, UR38, PT ;  /* 0x00000026ff007c0c */ /* 0x000fe2000bf45070 */
[----:B------:R-:W-:Y:S01]  /*57b0*/  UISETP.NE.U32.AND UP1, UPT, UR44, URZ, UPT ;  /* 0x000000ff2c00728c */ /* 0x000fe2000bf25070 */
[----:B------:R-:W-:Y:S01]  /*57c0*/  ISETP.NE.AND.EX P4, PT, R59, RZ, PT, P4 ;  /* 0x000000ff3b00720c */ /* 0x000fe20003f85340 */
[----:B------:R-:W-:Y:S01]  /*57d0*/  UPLOP3.LUT UP0, UPT, UPT, UPT, UPT, 0x40, 0x4 ;  /* 0x000000000004789c */ /* 0x000fe20003f0e870 */
[----:B------:R-:W-:Y:S01]  /*57e0*/  ISETP.NE.AND.EX P2, PT, RZ, UR39, PT, P2 ;  /* 0x00000027ff007c0c */ /* 0x000fe2000bf45320 */
[----:B------:R-:W-:Y:S01]  /*57f0*/  UISETP.NE.AND.EX UP1, UPT, UR45, URZ, UPT, UP1 ;  /* 0x000000ff2d00728c */ /* 0x000fe2000bf25310 */
[----:B------:R-:W-:Y:S04]  /*5800*/  PLOP3.LUT P1, PT, PT, PT, UP2, 0x80, 0x8 ;  /* 0x000000000008781c */ /* 0x000fe80003f2f028 */
[----:B------:R-:W-:Y:S06]  /*5810*/  @UP2 UPLOP3.LUT UP0, UPT, UPT, UPT, UP1, 0x80, 0x8 ;  /* 0x000000000008289c */ /* 0x000fec0003f0f010 */
[----:B------:R-:W-:Y:S01]  /*5820*/  PLOP3.LUT P0, PT, PT, PT, UP0, 0x80, 0x8 ;  /* 0x000000000008781c */ /* 0x000fe20003f0f008 */
[----:B------:R-:W-:Y:S01]  /*5830*/  @!UPT UIADD3 URZ, UPT, UPT, URZ, URZ, URZ ;  /* 0x000000fffffff290 */ /* 0x000fe2000fffe0ff */
[----:B------:R-:W-:Y:S11]  /*5840*/  BRA.U !UP1, `(.L_x_88) ;  /* 0x0000000109387547 */ /* 0x000ff6000b800000 */
[----:B------:R-:W-:Y:S01]  /*5850*/  UISETP.NE.U32.AND UP0, UPT, UR38, URZ, UPT ;  /* 0x000000ff2600728c */ /* 0x000fe2000bf05070 */
[----:B------:R-:W-:Y:S02]  /*5860*/  HFMA2 R0, -RZ, RZ, 0, 5.9604644775390625e-08 ;  /* 0x00000001ff007431 */ /* 0x000fe400000001ff */
[----:B------:R-:W-:Y:S01]  /*5870*/  IMAD.MOV.U32 R64, RZ, RZ, 0x1 ;  /* 0x00000001ff407424 */ /* 0x000fe200078e00ff */
[----:B------:R-:W-:Y:S06]  /*5880*/  UISETP.NE.AND.EX UP0, UPT, UR39, URZ, UPT, UP0 ;  /* 0x000000ff2700728c */ /* 0x000fec000bf05300 */
[----:B------:R-:W-:Y:S05]  /*5890*/  PLOP3.LUT P3, PT, PT, PT, UP0, 0x80, 0x8 ;  /* 0x000000000008781c */ /* 0x000fea0003f6f008 */
[----:B------:R-:W1:Y:S01]  /*58a0*/  @UP0 LDCU.64 UR6, c[0x0][0x888] ;  /* 0x00011100ff0607ac */ /* 0x000e620008000a00 */
[----:B------:R-:W-:Y:S07]  /*58b0*/  @UP0 UIMAD UR4, UR36, UR44, URZ ;  /* 0x0000002c240402a4 */ /* 0x000fee000f8e02ff */
[----:B------:R-:W-:Y:S01]  /*58c0*/  @!P3 PRMT R64, R0, 0x7610, R64 ;  /* 0x000076100040b816 */ /* 0x000fe20000000040 */
[----:B-1----:R-:W-:Y:S03]  /*58d0*/  @UP0 UIMAD.WIDE UR6, UR4, 0x4, UR6 ;  /* 0x00000004040608a5 */ /* 0x002fe6000f8e0206 */
[----:B------:R-:W1:Y:S03]  /*58e0*/  @!UP0 LDCU UR4, c[0x0][0x880] ;  /* 0x00011000ff0487ac */ /* 0x000e660008000800 */
[----:B------:R-:W-:Y:S01]  /*58f0*/  IMAD.U32 R2, RZ, RZ, UR6 ;  /* 0x00000006ff027e24 */ /* 0x000fe2000f8e00ff */
[----:B------:R-:W-:Y:S05]  /*5900*/  MOV R3, UR7 ;  /* 0x0000000700037c02 */ /* 0x000fea0008000f00 */
[----:B-----5:R2:W5:Y:S02]  /*5910*/  @P3 LDG.E R35, desc[UR46][R2.64] ;  /* 0x0000002e02233981 */ /* 0x020564000c1e1900 */
[----:B-12---:R-:W-:Y:S02]  /*5920*/  @!P3 IMAD.U32 R35, RZ, RZ, UR4 ;  /* 0x00000004ff23be24 */ /* 0x006fe4000f8e00ff */
.L_x_88:
[----:B------:R-:W-:Y:S05]  /*5930*/  @!P4 BRA `(.L_x_89) ;  /* 0x000000000020c947 */ /* 0x000fea0003800000 */
[----:B------:R-:W-:Y:S04]  /*5940*/  ISETP.NE.U32.AND P3, PT, R56, RZ, PT ;  /* 0x000000ff3800720c */ /* 0x000fe80003f65070 */
[----:B------:R-:W-:Y:S11]  /*5950*/  ISETP.NE.AND.EX P3, PT, R57, RZ, PT, P3 ;  /* 0x000000ff3900720c */ /* 0x000ff60003f65330 */
[----:B------:R-:W-:Y:S02]  /*5960*/  @!UPT UIADD3 URZ, UPT, UPT, URZ, URZ, URZ ;  /* 0x000000fffffff290 */ /* 0x000fe4000fffe0ff */
[----:B------:R-:W1:Y:S01]  /*5970*/  @P3 LDC.64 R2, c[0x0][0x8a8] ;  /* 0x00022a00ff023b82 */ /* 0x000e620000000a00 */
[----:B------:R-:W-:Y:S04]  /*5980*/  @P3 IMAD R0, R58, UR36, RZ ;  /* 0x000000243a003c24 */ /* 0x000fe8000f8e02ff */
[----:B-1----:R-:W-:Y:S05]  /*5990*/  @P3 IMAD.WIDE R2, R0, 0x4, R2 ;  /* 0x0000000400023825 */ /* 0x002fea00078e0202 */
[----:B-----5:R1:W5:Y:S02]  /*59a0*/  @P3 LDG.E R33, desc[UR46][R2.64] ;  /* 0x0000002e02213981 */ /* 0x020364000c1e1900 */
[----:B-1----:R-:W2:Y:S02]  /*59b0*/  @!P3 LDC R33, c[0x0][0x8a0] ;  /* 0x00022800ff21bb82 */ /* 0x002ea40000000800 */
.L_x_89:
[----:B-----5:R-:W-:Y:S01]  /*59c0*/  FSETP.NEU.AND P3, PT, R35, RZ, PT ;  /* 0x000000ff2300720b */ /* 0x020fe20003f6d000 */
[----:B------:R-:W-:Y:S01]  /*59d0*/  IMAD.SHL.U32 R89, R68, 0x4, RZ ;  /* 0x0000000444597824 */ /* 0x000fe200078e00ff */
[----:B------:R-:W-:Y:S01]  /*59e0*/  SEL R4, RZ, 0xffffffff, P2 ;  /* 0xffffffffff047807 */ /* 0x000fe20001000000 */
[----:B------:R-:W-:Y:S01]  /*59f0*/  BSSY B1, `(.L_x_90) ;  /* 0x0000043000017945 */ /* 0x000fe20003800000 */
[----:B------:R-:W-:Y:S01]  /*5a00*/  @P1 LOP3.LUT P2, RZ, R64, 0xff, RZ, 0xc0, !PT ;  /* 0x000000ff40ff1812 */ /* 0x000fe2000784c0ff */
[----:B------:R-:W-:Y:S01]  /*5a10*/  VIADD R84, R89, UR48 ;  /* 0x0000003059547c36 */ /* 0x000fe20008000000 */
[----:B------:R-:W-:Y:S01]  /*5a20*/  @P1 SEL R0, RZ, 0xffffffff, P3 ;  /* 0xffffffffff001807 */ /* 0x000fe20001800000 */
[----:B------:R-:W-:Y:S01]  /*5a30*/  IMAD.MOV.U32 R90, RZ, RZ, 0x1 ;  /* 0x00000001ff5a7424 */ /* 0x000fe200078e00ff */
[----:B------:R-:W-:Y:S01]  /*5a40*/  LOP3.LUT R74, R74, 0x1, RZ, 0x3c, !PT ;  /* 0x000000014a4a7812 */ /* 0x000fe200078e3cff */
[----:B------:R-:W-:Y:S01]  /*5a50*/  IMAD.MOV.U32 R88, RZ, RZ, RZ ;  /* 0x000000ffff587224 */ /* 0x000fe200078e00ff */
[----:B------:R-:W-:Y:S02]  /*5a60*/  @P0 SEL R0, R4, R0, !P2 ;  /* 0x0000000004000207 */ /* 0x000fe40005000000 */
[----:B------:R-:W-:Y:S02]  /*5a70*/  CS2R R54, SRZ ;  /* 0x0000000000367805 */ /* 0x000fe4000001ff00 */
[----:B------:R-:W-:Y:S02]  /*5a80*/  LEA R86, R31, UR48, 0x3 ;  /* 0x000000301f567c11 */ /* 0x000fe4000f8e18ff */
[----:B------:R-:W-:Y:S02]  /*5a90*/  CS2R R52, SRZ ;  /* 0x0000000000347805 */ /* 0x000fe4000001ff00 */
[----:B------:R-:W-:Y:S02]  /*5aa0*/  @P1 LOP3.LUT R0, R0, 0x1, RZ, 0xc0, !PT ;  /* 0x0000000100001812 */ /* 0x000fe400078ec0ff */
[----:B------:R-:W-:Y:S02]  /*5ab0*/  CS2R R50, SRZ ;  /* 0x0000000000327805 */ /* 0x000fe4000001ff00 */
[----:B------:R-:W-:Y:S02]  /*5ac0*/  SHF.L.U32 R2, R73, 0x1f, RZ ;  /* 0x0000001f49027819 */ /* 0x000fe400000006ff */
[----:B------:R-:W-:Y:S02]  /*5ad0*/  CS2R R48, SRZ ;  /* 0x0000000000307805 */ /* 0x000fe4000001ff00 */
[----:B------:R-:W-:Y:S02]  /*5ae0*/  ISETP.NE.U32.OR P6, PT, R0, 0x1, !P1 ;  /* 0x000000010000780c */ /* 0x000fe40004fc5470 */
[----:B------:R-:W-:Y:S02]  /*5af0*/  CS2R R46, SRZ ;  /* 0x00000000002e7805 */ /* 0x000fe4000001ff00 */
[----:B------:R-:W-:Y:S02]  /*5b00*/  PLOP3.LUT P2, PT, PT, PT, UP1, 0x80, 0x8 ;  /* 0x000000000008781c */ /* 0x000fe40003f4f018 */
[----:B------:R-:W-:Y:S02]  /*5b10*/  CS2R R44, SRZ ;  /* 0x00000000002c7805 */ /* 0x000fe4000001ff00 */
[----:B------:R-:W-:Y:S02]  /*5b20*/  LEA.HI R34, R31, R31, RZ, 0x1 ;  /* 0x0000001f1f227211 */ /* 0x000fe400078f08ff */
[----:B------:R-:W-:Y:S02]  /*5b30*/  CS2R R42, SRZ ;  /* 0x00000000002a7805 */ /* 0x000fe4000001ff00 */
[----:B------:R-:W-:Y:S02]  /*5b40*/  LOP3.LUT P4, R79, R64, 0xff, RZ, 0xc0, !PT ;  /* 0x000000ff404f7812 */ /* 0x000fe4000788c0ff */
[----:B------:R-:W-:Y:S02]  /*5b50*/  CS2R R40, SRZ ;  /* 0x0000000000287805 */ /* 0x000fe4000001ff00 */
[----:B------:R-:W-:Y:S01]  /*5b60*/  SEL R3, RZ, 0xffffffff, P3 ;  /* 0xffffffffff037807 */ /* 0x000fe20001800000 */
[----:B------:R-:W-:Y:S01]  /*5b70*/  VIADD R83, R84, 0x400 ;  /* 0x0000040054537836 */ /* 0x000fe20000000000 */
[----:B------:R-:W-:Y:S01]  /*5b80*/  P2R R81, PR, RZ, 0x40 ;  /* 0x00000040ff517803 */ /* 0x000fe20000000000 */
[----:B------:R-:W-:Y:S01]  /*5b90*/  IMAD.IADD R82, R75, 0x1, R84 ;  /* 0x000000014b527824 */ /* 0x000fe200078e0254 */
[----:B------:R-:W-:Y:S02]  /*5ba0*/  @P6 SHF.L.U32 R0, R74, 0x1f, RZ ;  /* 0x0000001f4a006819 */ /* 0x000fe400000006ff */
[----:B------:R-:W-:Y:S02]  /*5bb0*/  @P2 SEL R3, R4, R3, !P4 ;  /* 0x0000000304032207 */ /* 0x000fe40006000000 */
[----:B------:R1:W3:Y:S02]  /*5bc0*/  @P6 SYNCS.PHASECHK.TRANS64.TRYWAIT P1, [UR48+0x40], R0 ;  /* 0x00004000ff0065a7 */ /* 0x0002e40008021130 */
[----:B------:R-:W-:Y:S04]  /*5bd0*/  LOP3.LUT R3, R3, 0x1, RZ, 0xc0, !PT ;  /* 0x0000000103037812 */ /* 0x000fe800078ec0ff */
[----:B------:R-:W-:Y:S04]  /*5be0*/  ISETP.NE.U32.AND P5, PT, R3, 0x1, PT ;  /* 0x000000010300780c */ /* 0x000fe80003fa5070 */
[----:B------:R-:W-:Y:S01]  /*5bf0*/  P2R R91, PR, RZ, 0x20 ;  /* 0x00000020ff5b7803 */ /* 0x000fe20000000000 */
[----:B------:R4:W2:Y:S01]  /*5c00*/  SYNCS.PHASECHK.TRANS64.TRYWAIT P0, [R86+URZ+0xb0], R2 ;  /* 0x0000b002560075a7 */ /* 0x0008a200080011ff */
[C---:B-1----:R-:W-:Y:S01]  /*5c10*/  IMAD.SHL.U32 R0, R34.reuse, 0x40, RZ ;  /* 0x0000004022007824 */ /* 0x042fe200078e00ff */
[----:B------:R-:W-:Y:S04]  /*5c20*/  LOP3.LUT R34, R34, 0xffe, RZ, 0xc0, !PT ;  /* 0x00000ffe22227812 */ /* 0x000fe800078ec0ff */
[----:B------:R-:W-:Y:S01]  /*5c30*/  LOP3.LUT R0, R0, 0xffffff80, RZ, 0xc0, !PT ;  /* 0xffffff8000007812 */ /* 0x000fe200078ec0ff */
[----:B------:R-:W-:Y:S04]  /*5c40*/  IMAD.IADD R34, R31, 0x1, -R34 ;  /* 0x000000011f227824 */ /* 0x000fe800078e0a22 */
[----:B------:R-:W-:Y:S04]  /*5c50*/  IMAD.IADD R0, R32, 0x1, R0 ;  /* 0x0000000120007824 */ /* 0x000fe800078e0200 */
[----:B------:R-:W-:Y:S01]  /*5c60*/  IMAD R34, R34, 0x100000, R0 ;  /* 0x0010000022227824 */ /* 0x000fe200078e0200 */
[----:B---3--:R-:W-:Y:S01]  /*5c70*/  @P6 SEL R90, RZ, 0x1, !P1 ;  /* 0x00000001ff5a6807 */ /* 0x008fe20004800000 */
[----:B----4-:R-:W-:Y:S06]  /*5c80*/  @!P6 BRA `(.L_x_91) ;  /* 0x000000000064e947 */ /* 0x010fec0003800000 */
[----:B------:R-:W-:Y:S01]  /*5c90*/  @P5 IMAD R5, R76, 0x4, R83 ;  /* 0x000000044c055824 */ /* 0x000fe200078e0253 */
[----:B------:R-:W-:Y:S01]  /*5ca0*/  ISETP.NE.AND P1, PT, R90, RZ, PT ;  /* 0x000000ff5a00720c */ /* 0x000fe20003f25270 */
[----:B------:R-:W-:Y:S01]  /*5cb0*/  IMAD.MOV.U32 R54, RZ, RZ, RZ ;  /* 0x000000ffff367224 */ /* 0x000fe200078e00ff */
[----:B------:R-:W-:Y:S01]  /*5cc0*/  BSSY B0, `(.L_x_92) ;  /* 0x000000d000007945 */ /* 0x000fe20003800000 */
[----:B------:R-:W-:Y:S01]  /*5cd0*/  @P5 IMAD.IADD R4, R75, 0x1, R5 ;  /* 0x000000014b045824 */ /* 0x000fe200078e0205 */
[----:B------:R-:W-:Y:S02]  /*5ce0*/  CS2R R50, SRZ ;  /* 0x0000000000327805 */ /* 0x000fe4000001ff00 */
[----:B------:R-:W-:Y:S02]  /*5cf0*/  CS2R R48, SRZ ;  /* 0x0000000000307805 */ /* 0x000fe4000001ff00 */
[----:B------:R-:W-:Y:S02]  /*5d00*/  CS2R R52, SRZ ;  /* 0x0000000000347805 */ /* 0x000fe4000001ff00 */
[----:B------:R-:W-:Y:S02]  /*5d10*/  CS2R R42, SRZ ;  /* 0x00000000002a7805 */ /* 0x000fe4000001ff00 */
[----:B------:R-:W-:Y:S02]  /*5d20*/  CS2R R40, SRZ ;  /* 0x0000000000287805 */ /* 0x000fe4000001ff00 */
[----:B------:R-:W-:Y:S02]  /*5d30*/  CS2R R46, SRZ ;  /* 0x00000000002e7805 */ /* 0x000fe4000001ff00 */
[----:B------:R-:W-:Y:S01]  /*5d40*/  CS2R R44, SRZ ;  /* 0x00000000002c7805 */ /* 0x000fe2000001ff00 */
[----:B------:R-:W-:Y:S06]  /*5d50*/  @P1 BRA `(.L_x_93) ;  /* 0x00000000000c1947 */ /* 0x000fec0003800000 */
[----:B------:R-:W-:Y:S04]  /*5d60*/  SHF.L.U32 R3, R74, 0x1f, RZ ;  /* 0x0000001f4a037819 */ /* 0x000fe800000006ff */
[----:B------:R-:W1:Y:S02]  /*5d70*/  SYNCS.PHASECHK.TRANS64.TRYWAIT P1, [UR48+0x40], R3 ;  /* 0x00004003ff0075a7 */ /* 0x000e640008021130 */
[----:B-1----:R-:W-:Y:S05]  /*5d80*/  @!P1 BRA `(.L_x_94) ;  /* 0x0000002800809947 */ /* 0x002fea0003800000 */
.L_x_93:
[----:B------:R-:W-:Y:S05]  /*5d90*/  BSYNC B0 ;  /* 0x0000000000007941 */ /* 0x000fea0003800000 */
.L_x_92:
[----:B------:R-:W-:Y:S01]  /*5da0*/  ISETP.NE.AND P1, PT, R91, RZ, PT ;  /* 0x000000ff5b00720c */ /* 0x000fe20003f25270 */
[----:B------:R-:W-:Y:S11]  /*5db0*/  HFMA2 R88, -RZ, RZ, 0, 5.9604644775390625e-08 ;  /* 0x00000001ff587431 */ /* 0x000ff600000001ff */
[----:B------:R-:W-:Y:S01]  /*5dc0*/  @!UPT UIADD3 URZ, UPT, UPT, URZ, URZ, URZ ;  /* 0x000000fffffff290 */ /* 0x000fe2000fffe0ff */
[----:B------:R-:W-:Y:S05]  /*5dd0*/  @P1 WARPSYNC.ALL ;  /* 0x0000000000001948 */ /* 0x000fea0003800000 */
[----:B------:R3:W4:Y:S04]  /*5de0*/  @P1 LDSM.16.M88.4 R48, [R5] ;  /* 0x000000000530183b */ /* 0x0007280000000200 */
[----:B------:R3:W1:Y:S04]  /*5df0*/  @P1 LDSM.16.M88.4 R52, [R4] ;  /* 0x000000000434183b */ /* 0x0006680000000200 */
[----:B------:R3:W1:Y:S04]  /*5e00*/  @P1 LDSM.16.M88.4 R40, [R89+UR48+0x400] ;  /* 0x000400305928183b */ /* 0x0006680008000200 */
[----:B------:R3:W1:Y:S02]  /*5e10*/  @P1 LDSM.16.M88.4 R44, [R82+0x400] ;  /* 0x00040000522c183b */ /* 0x0006640000000200 */
.L_x_91:
[----:B------:R-:W-:Y:S05]  /*5e20*/  BSYNC B1 ;  /* 0x0000000000017941 */ /* 0x000fea0003800000 */
.L_x_90:
[----:B-1----:R-:W-:Y:S04]  /*5e30*/  SHF.R.U32.HI R0, RZ, 0x15, R34 ;  /* 0x00000015ff007819 */ /* 0x002fe80000011622 */
[----:B------:R-:W-:Y:S01]  /*5e40*/  LOP3.LUT P1, RZ, R0, 0x3, R69, 0x48, !PT ;  /* 0x0000000300ff7812 */ /* 0x000fe20007824845 */
[----:B------:R-:W-:Y:S01]  /*5e50*/  @!UPT UIADD3 URZ, UPT, UPT, URZ, URZ, URZ ;  /* 0x000000fffffff290 */ /* 0x000fe2000fffe0ff */
[----:B--2---:R-:W-:Y:S11]  /*5e60*/  @P0 BRA `(.L_x_95) ;  /* 0x0000000000080947 */ /* 0x004ff60003800000 */
[----:B------:R-:W1:Y:S02]  /*5e70*/  SYNCS.PHASECHK.TRANS64.TRYWAIT P0, [R86+URZ+0xb0], R2 ;  /* 0x0000b002560075a7 */ /* 0x000e6400080011ff */
[----:B-1----:R-:W-:Y:S05]  /*5e80*/  @!P0 BRA `(.L_x_96) ;  /* 0x0000002800588947 */ /* 0x002fea0003800000 */
.L_x_95:
[----:B------:R-:W-:Y:S05]  /*5e90*/  @!P1 BRA `(.L_x_97) ;  /* 0x0000000000409947 */ /* 0x000fea0003800000 */
[----:B------:R-:W3:Y:S01]  /*5ea0*/  LDCU.64 UR8, c[0x4][0x70] ;  /* 0x01000e00ff0877ac */ /* 0x000ee20008000a00 */
[----:B------:R-:W-:Y:S01]  /*5eb0*/  MOV R3, 0x0 ;  /* 0x0000000000037802 */ /* 0x000fe20000000f00 */
[----:B------:R-:W-:Y:S02]  /*5ec0*/  HFMA2 R12, -RZ, RZ, 0, 5.9604644775390625e-08 ;  /* 0x00000001ff0c7431 */ /* 0x000fe400000001ff */
[----:B------:R-:W-:Y:S02]  /*5ed0*/  IMAD.MOV.U32 R8, RZ, RZ, 0x192 ;  /* 0x00000192ff087424 */ /* 0x000fe400078e00ff */
[----:B------:R-:W-:Y:S01]  /*5ee0*/  IMAD.MOV.U32 R13, RZ, RZ, RZ ;  /* 0x000000ffff0d7224 */ /* 0x000fe200078e00ff */
[----:B------:R-:W2:Y:S01]  /*5ef0*/  LDCU.64 UR6, c[0x4][0x78] ;  /* 0x01000f00ff0677ac */ /* 0x000ea20008000a00 */
[----:B-1----:R-:W1:Y:S01]  /*5f00*/  LDC.64 R2, c[0x4][R3] ;  /* 0x0100000003027b82 */ /* 0x002e620000000a00 */
[----:B------:R-:W5:Y:S01]  /*5f10*/  LDCU.64 UR4, c[0x4][0x10] ;  /* 0x01000200ff0477ac */ /* 0x000f620008000a00 */
[----:B---3--:R-:W-:Y:S01]  /*5f20*/  MOV R5, UR9 ;  /* 0x0000000900057c02 */ /* 0x008fe20008000f00 */
[----:B------:R-:W-:Y:S01]  /*5f30*/  IMAD.U32 R4, RZ, RZ, UR8 ;  /* 0x00000008ff047e24 */ /* 0x000fe2000f8e00ff */
[----:B--2---:R-:W-:Y:S01]  /*5f40*/  MOV R7, UR7 ;  /* 0x0000000700077c02 */ /* 0x004fe20008000f00 */
[----:B------:R-:W-:Y:S01]  /*5f50*/  IMAD.U32 R6, RZ, RZ, UR6 ;  /* 0x00000006ff067e24 */ /* 0x000fe2000f8e00ff */
[----:B-----5:R-:W-:Y:S01]  /*5f60*/  MOV R11, UR5 ;  /* 0x00000005000b7c02 */ /* 0x020fe20008000f00 */
[----:B------:R-:W-:Y:S02]  /*5f70*/  IMAD.U32 R10, RZ, RZ, UR4 ;  /* 0x00000004ff0a7e24 */ /* 0x000fe4000f8e00ff */
[----:B------:R-:W-:Y:S07]  /*5f80*/  LEPC R20, `(.L_x_97) ;  /* 0x000000001014794e */ /* 0x000fee0000000000 */
[----:B-1--4-:R-:W-:Y:S05]  /*5f90*/  CALL.ABS.NOINC R2 ;  /* 0x0000000002007343 */ /* 0x012fea0003c00000 */
.L_x_97:
[----:B------:R-:W-:Y:S05]  /*5fa0*/  WARPSYNC.ALL ;  /* 0x0000000000007948 */ /* 0x000fea0003800000 */
[----:B------:R-:W-:Y:S01]  /*5fb0*/  R2UR UR4, R34 ;  /* 0x00000000220472ca */ /* 0x000fe200000e0000 */
[----:B------:R-:W-:Y:S01]  /*5fc0*/  BSSY.RECONVERGENT B0, `(.L_x_98) ;  /* 0x000003c000007945 */ /* 0x000fe20003800200 */
[----:B------:R-:W-:Y:S02]  /*5fd0*/  SHF.L.U32 R87, R76, 0x2, RZ ;  /* 0x000000024c577819 */ /* 0x000fe400000006ff */
[----:B------:R-:W-:Y:S02]  /*5fe0*/  ISETP.NE.AND P0, PT, R77, RZ, PT ;  /* 0x000000ff4d00720c */ /* 0x000fe40003f05270 */
[----:B------:R-:W-:Y:S04]  /*5ff0*/  IADD3 R83, PT, PT, R83, R87, RZ ;  /* 0x0000005753537210 */ /* 0x000fe80007ffe0ff */
[----:B------:R-:W-:Y:S03]  /*6000*/  IADD3 R85, PT, PT, R75, R83, RZ ;  /* 0x000000534b557210 */ /* 0x000fe60007ffe0ff */
[----:B---3--:R-:W2:Y:S02]  /*6010*/  LDTM.16dp128bit.x8 R4, tmem[UR4] ;  /* 0x00000004000479ee */ /* 0x008ea40008180000 */
[C---:B--2---:R-:W-:Y:S01]  /*6020*/  FMUL R0, R33.reuse, R4 ;  /* 0x0000000421007220 */ /* 0x044fe20000400000 */
[C---:B-1----:R-:W-:Y:S01]  /*6030*/  FMUL R2, R33.reuse, R5 ;  /* 0x0000000521027220 */ /* 0x042fe20000400000 */
[C---:B------:R-:W-:Y:S01]  /*6040*/  FMUL R3, R33.reuse, R6 ;  /* 0x0000000621037220 */ /* 0x040fe20000400000 */
[----:B------:R-:W-:Y:S01]  /*6050*/  FMUL R7, R33, R7 ;  /* 0x0000000721077220 */ /* 0x000fe20000400000 */
[----:B------:R-:W-:Y:S01]  /*6060*/  FFMA R36, R35, R40, R0 ;  /* 0x0000002823247223 */ /* 0x000fe20000000000 */
        /* <DEDUP_REMOVED lines=10> */
[----:B------:R1:W-:Y:S01]  /*6110*/  STSM.16.M88.4 [R84+0x400], R36 ;  /* 0x0004002454007844 */ /* 0x0003e20000000200 */
[----:B------:R-:W-:Y:S01]  /*6120*/  FMUL R9, R33, R13 ;  /* 0x0000000d21097220 */ /* 0x000fe20000400000 */
[----:B------:R-:W-:Y:S01]  /*6130*/  FFMA R6, R35, R46, R6 ;  /* 0x0000002e23067223 */ /* 0x000fe20000000006 */
[----:B------:R-:W-:Y:S01]  /*6140*/  FMUL R10, R33, R14 ;  /* 0x0000000e210a7220 */ /* 0x000fe20000400000 */
[----:B------:R-:W-:Y:S01]  /*6150*/  FFMA R7, R35, R47, R11 ;  /* 0x0000002f23077223 */ /* 0x000fe2000000000b */
[----:B------:R-:W-:Y:S01]  /*6160*/  FMUL R15, R33, R15 ;  /* 0x0000000f210f7220 */ /* 0x000fe20000400000 */
[----:B----4-:R-:W-:Y:S01]  /*6170*/  FFMA R8, R35, R48, R8 ;  /* 0x0000003023087223 */ /* 0x010fe20000000008 */
        /* <DEDUP_REMOVED lines=8> */
[C---:B------:R-:W-:Y:S01]  /*6200*/  FFMA R12, R35.reuse, R52, R12 ;  /* 0x00000034230c7223 */ /* 0x040fe2000000000c */
[C---:B------:R-:W-:Y:S01]  /*6210*/  FFMA R13, R35.reuse, R53, R13 ;  /* 0x00000035230d7223 */ /* 0x040fe2000000000d */
[C---:B------:R-:W-:Y:S01]  /*6220*/  FFMA R14, R35.reuse, R54, R14 ;  /* 0x00000036230e7223 */ /* 0x040fe2000000000e */
[----:B------:R1:W-:Y:S01]  /*6230*/  STSM.16.M88.4 [R83], R8 ;  /* 0x0000000853007844 */ /* 0x0003e20000000200 */
[----:B------:R-:W-:Y:S05]  /*6240*/  FFMA R15, R35, R55, R19 ;  /* 0x00000037230f7223 */ /* 0x000fea0000000013 */
[----:B------:R1:W-:Y:S01]  /*6250*/  STSM.16.M88.4 [R85], R12 ;  /* 0x0000000c55007844 */ /* 0x0003e20000000200 */
[----:B------:R-:W-:Y:S01]  /*6260*/  @!PT LDS RZ, [RZ] ;  /* 0x00000000fffff984 */ /* 0x000fe20000000800 */
[----:B------:R-:W-:Y:S01]  /*6270*/  @!PT LDS RZ, [RZ] ;  /* 0x00000000fffff984 */ /* 0x000fe20000000800 */
[----:B------:R-:W-:Y:S01]  /*6280*/  @!PT LDS RZ, [RZ] ;  /* 0x00000000fffff984 */ /* 0x000fe20000000800 */
[----:B------:R-:W-:Y:S01]  /*6290*/  @!PT LDS RZ, [RZ] ;  /* 0x00000000fffff984 */ /* 0x000fe20000000800 */
[----:B------:R2:W-:Y:S06]  /*62a0*/  MEMBAR.ALL.CTA ;  /* 0x0000000000007992 */ /* 0x0005ec0000008000 */
[----:B--2---:R-:W2:Y:S02]  /*62b0*/  FENCE.VIEW.ASYNC.S ;  /* 0x00000000000073c6 */ /* 0x004ea40000000000 */
[----:B--2---:R-:W-:Y:S06]  /*62c0*/  BAR.SYNC.DEFER_BLOCKING 0x1, 0x80 ;  /* 0x0042000000007b1d */ /* 0x004fec0000010000 */
[----:B------:R-:W-:Y:S05]  /*62d0*/  @P0 BRA `(.L_x_99) ;  /* 0x0000000000280947 */ /* 0x000fea0003800000 */
[----:B------:R-:W-:Y:S02]  /*62e0*/  UIADD3 UR4, UPT, UPT, UR48, 0x400, URZ ;  /* 0x0000040030047890 */ /* 0x000fe4000fffe0ff */
[----:B------:R-:W-:Y:S01]  /*62f0*/  UIADD3 UR6, UP0, UPT, UR52, 0x680, URZ ;  /* 0x0000068034067890 */ /* 0x000fe2000ff1e0ff */
[----:B------:R-:W-:Y:S03]  /*6300*/  UMOV UR43, UR36 ;  /* 0x00000024002b7c82 */ /* 0x000fe60008000000 */
[----:B------:R-:W-:Y:S01]  /*6310*/  MOV R70, UR4 ;  /* 0x0000000400467c02 */ /* 0x000fe20008000f00 */
[----:B------:R-:W-:Y:S03]  /*6320*/  UIADD3.X UR7, UPT, UPT, URZ, UR53, URZ, UP0, !UPT ;  /* 0x00000035ff077290 */ /* 0x000fe600087fe4ff */
[----:B------:R-:W-:Y:S11]  /*6330*/  R2UR UR40, R70 ;  /* 0x00000000462872ca */ /* 0x000ff600000e0000 */
[----:B------:R-:W-:Y:S02]  /*6340*/  @!UPT UIADD3 URZ, UPT, UPT, URZ, URZ, URZ ;  /* 0x000000fffffff290 */ /* 0x000fe4000fffe0ff */
[----:B------:R2:W-:Y:S01]  /*6350*/  UTMASTG.3D [UR40], [UR6] ;  /* 0x00000028060073b5 */ /* 0x0005e20008010000 */
[----:B------:R0:W-:Y:S01]  /*6360*/  UTMACMDFLUSH ;  /* 0x00000000000079b7 */ /* 0x0001e20000000000 */
[----:B--2---:R-:W-:Y:S04]  /*6370*/  DEPBAR.LE SB0, 0x1 ;  /* 0x000080400000791a */ /* 0x004fe80000000000 */
.L_x_99:
[----:B------:R-:W-:Y:S05]  /*6380*/  BSYNC.RECONVERGENT B0 ;  /* 0x0000000000007941 */ /* 0x000fea0003800200 */
.L_x_98:
[----:B------:R-:W-:Y:S01]  /*6390*/  BAR.SYNC.DEFER_BLOCKING 0x1, 0x80 ;  /* 0x0042000000007b1d */ /* 0x000fe20000010000 */
[----:B------:R-:W-:Y:S01]  /*63a0*/  ISETP.NE.AND P1, PT, R81, RZ, PT ;  /* 0x000000ff5100720c */ /* 0x000fe20003f25270 */
[----:B------:R-:W-:Y:S01]  /*63b0*/  UISETP.NE.AND UP0, UPT, UR49, URZ, UPT ;  /* 0x000000ff3100728c */ /* 0x000fe2000bf05270 */
[----:B------:R-:W-:Y:S11]  /*63c0*/  LEA R2, R88, UR48, 0x3 ;  /* 0x0000003058027c11 */ /* 0x000ff6000f8e18ff */
[----:B------:R-:W-:Y:S01]  /*63d0*/  @P1 SHF.L.U32 R3, R74, 0x1f, RZ ;  /* 0x0000001f4a031819 */ /* 0x000fe200000006ff */
[----:B------:R-:W-:Y:S06]  /*63e0*/  BRA.U !UP0, `(.L_x_100) ;  /* 0x0000000108247547 */ /* 0x000fec000b800000 */
[----:B-1----:R-:W-:Y:S01]  /*63f0*/  IMAD.U32 R4, RZ, RZ, UR51 ;  /* 0x00000033ff047e24 */ /* 0x002fe2000f8e00ff */
[----:B------:R-:W-:Y:S01]  /*6400*/  MOV R0, UR37 ;  /* 0x0000002500007c02 */ /* 0x000fe20008000f00 */
[----:B------:R-:W-:Y:S03]  /*6410*/  UIADD3 UR51, UPT, UPT, UR51, 0x1, URZ ;  /* 0x0000000133337890 */ /* 0x000fe6000fffe0ff */
[----:B------:R-:W-:Y:S01]  /*6420*/  @P1 LEA R4, R4, UR48, 0x3 ;  /* 0x0000003004041c11 */ /* 0x000fe2000f8e18ff */
[----:B------:R-:W-:Y:S04]  /*6430*/  UISETP.NE.AND UP0, UPT, UR51, 0x4, UPT ;  /* 0x000000043300788c */ /* 0x000fe8000bf05270 */
[----:B------:R-:W-:Y:S01]  /*6440*/  @P1 VIADD R4, R4, 0x60 ;  /* 0x0000006004041836 */ /* 0x000fe20000000000 */
[----:B------:R-:W-:Y:S04]  /*6450*/  USEL UR51, UR51, URZ, UP0 ;  /* 0x000000ff33337287 */ /* 0x000fe80008000000 */
[----:B------:R-:W-:Y:S04]  /*6460*/  @P1 PRMT R0, R0, 0x654, R4 ;  /* 0x0000065400001816 */ /* 0x000fe80000000004 */
[----:B------:R2:W-:Y:S04]  /*6470*/  @P1 SYNCS.ARRIVE.TRANS64.RED.A1T0 RZ, [R0+URZ], RZ ;  /* 0x000000ff00ff19a7 */ /* 0x0005e800081004ff */
.L_x_100:
[----:B------:R-:W3:Y:S01]  /*6480*/  @P1 SYNCS.PHASECHK.TRANS64.TRYWAIT P0, [R2+URZ+0x40], R3 ;  /* 0x00004003020015a7 */ /* 0x000ee200080011ff */
[----:B------:R-:W-:Y:S01]  /*6490*/  BSSY B1, `(.L_x_101) ;  /* 0x0000017000017945 */ /* 0x000fe20003800000 */
[----:B---3--:R-:W-:Y:S03]  /*64a0*/  @P1 SEL R90, RZ, 0x1, !P0 ;  /* 0x00000001ff5a1807 */ /* 0x008fe60004000000 */
[----:B------:R-:W-:Y:S05]  /*64b0*/  @!P1 BRA `(.L_x_102) ;  /* 0x0000000000509947 */ /* 0x000fea0003800000 */
[----:B------:R-:W-:Y:S01]  /*64c0*/  ISETP.NE.AND P1, PT, R91, RZ, PT ;  /* 0x000000ff5b00720c */ /* 0x000fe20003f25270 */
[----:B------:R-:W-:Y:S01]  /*64d0*/  BSSY B0, `(.L_x_103) ;  /* 0x000000a000007945 */ /* 0x000fe20003800000 */
[----:B------:R-:W-:Y:S11]  /*64e0*/  ISETP.NE.AND P0, PT, R90, RZ, PT ;  /* 0x000000ff5a00720c */ /* 0x000ff60003f05270 */
[----:B-1----:R-:W-:Y:S04]  /*64f0*/  @P1 IMAD R5, R88, 0x2000, R89 ;  /* 0x0000200058051824 */ /* 0x002fe800078e0259 */
[----:B------:R-:W-:Y:S05]  /*6500*/  @P1 VIADD R4, R5, UR48 ;  /* 0x0000003005041c36 */ /* 0x000fea0008000000 */
[----:B------:R-:W-:Y:S01]  /*6510*/  @P1 IADD3 R3, PT, PT, R87, R4, RZ ;  /* 0x0000000457031210 */ /* 0x000fe20007ffe0ff */
[----:B------:R-:W-:Y:S01]  /*6520*/  @P1 IMAD.IADD R4, R75, 0x1, R4 ;  /* 0x000000014b041824 */ /* 0x000fe200078e0204 */
[----:B------:R-:W-:Y:S06]  /*6530*/  @P0 BRA `(.L_x_104) ;  /* 0x00000000000c0947 */ /* 0x000fec0003800000 */
[----:B--2---:R-:W-:Y:S04]  /*6540*/  SHF.L.U32 R0, R74, 0x1f, RZ ;  /* 0x0000001f4a007819 */ /* 0x004fe800000006ff */
[----:B------:R-:W1:Y:S02]  /*6550*/  SYNCS.PHASECHK.TRANS64.TRYWAIT P0, [R2+URZ+0x40], R0 ;  /* 0x00004000020075a7 */ /* 0x000e6400080011ff */
[----:B-1----:R-:W-:Y:S05]  /*6560*/  @!P0 BRA `(.L_x_105) ;  /* 0x0000002000b48947 */ /* 0x002fea0003800000 */
.L_x_104:
[----:B------:R-:W-:Y:S05]  /*6570*/  BSYNC B0 ;  /* 0x0000000000007941 */ /* 0x000fea0003800000 */
.L_x_103:
[----:B------:R-:W-:Y:S02]  /*6580*/  ISETP.NE.AND P0, PT, R91, RZ, PT ;  /* 0x000000ff5b00720c */ /* 0x000fe40003f05270 */
[----:B------:R-:W-:Y:S11]  /*6590*/  IADD3 R88, PT, PT, R88, 0x1, RZ ;  /* 0x0000000158587810 */ /* 0x000ff60007ffe0ff */
[----:B-12---:R-:W-:Y:S01]  /*65a0*/  @P0 IMAD.IADD R0, R75, 0x1, R3 ;  /* 0x000000014b000824 */ /* 0x006fe200078e0203 */
[----:B------:R-:W-:Y:S05]  /*65b0*/  @P0 WARPSYNC.ALL ;  /* 0x0000000000000948 */ /* 0x000fea0003800000 */
[----:B------:R3:W4:Y:S04]  /*65c0*/  @P0 LDSM.16.M88.4 R40, [R5+UR48+0x400] ;  /* 0x000400300528083b */ /* 0x0007280008000200 */
[----:B------:R3:W1:Y:S04]  /*65d0*/  @P0 LDSM.16.M88.4 R44, [R4+0x400] ;  /* 0x00040000042c083b */ /* 0x0006680000000200 */
[----:B------:R3:W2:Y:S04]  /*65e0*/  @P0 LDSM.16.M88.4 R48, [R3+0x400] ;  /* 0x000400000330083b */ /* 0x0006a80000000200 */
[----:B------:R3:W1:Y:S02]  /*65f0*/  @P0 LDSM.16.M88.4 R52, [R0+0x400] ;  /* 0x000400000034083b */ /* 0x0006640000000200 */
.L_x_102:
[----:B------:R-:W-:Y:S05]  /*6600*/  BSYNC B1 ;  /* 0x0000000000017941 */ /* 0x000fea0003800000 */
.L_x_101:
[----:B--23--:R-:W-:Y:S05]  /*6610*/  VIADD R0, R34, 0x20 ;  /* 0x0000002022007836 */ /* 0x00cfea0000000000 */
[----:B------:R-:W-:Y:S04]  /*6620*/  SHF.R.U32.HI R0, RZ, 0x15, R0 ;  /* 0x00000015ff007819 */ /* 0x000fe80000011600 */
[----:B------:R-:W-:Y:S11]  /*6630*/  LOP3.LUT P0, RZ, R0, 0x3, R69, 0x48, !PT ;  /* 0x0000000300ff7812 */ /* 0x000ff60007804845 */
[----:B------:R-:W-:Y:S02]  /*6640*/  @!UPT UIADD3 URZ, UPT, UPT, URZ, URZ, URZ ;  /* 0x000000fffffff290 */ /* 0x000fe4000fffe0ff */
[----:B------:R-:W-:Y:S05]  /*6650*/  @!P0 BRA `(.L_x_106) ;  /* 0x0000000000408947 */ /* 0x000fea0003800000 */
[----:B------:R-:W2:Y:S01]  /*6660*/  LDCU.64 UR8, c[0x4][0x70] ;  /* 0x01000e00ff0877ac */ /* 0x000ea20008000a00 */
[----:B------:R-:W-:Y:S01]  /*6670*/  MOV R3, 0x0 ;  /* 0x0000000000037802 */ /* 0x000fe20000000f00 */
[----:B-1----:R-:W-:Y:S02]  /*6680*/  HFMA2 R12, -RZ, RZ, 0, 5.9604644775390625e-08 ;  /* 0x00000001ff0c7431 */ /* 0x002fe400000001ff */
[----:B------:R-:W-:Y:S02]  /*6690*/  IMAD.MOV.U32 R8, RZ, RZ, 0x192 ;  /* 0x00000192ff087424 */ /* 0x000fe400078e00ff */
[----:B------:R-:W-:Y:S01]  /*66a0*/  IMAD.MOV.U32 R13, RZ, RZ, RZ ;  /* 0x000000ffff0d7224 */ /* 0x000fe200078e00ff */
[----:B------:R-:W1:Y:S01]  /*66b0*/  LDCU.64 UR6, c[0x4][0x78] ;  /* 0x01000f00ff0677ac */ /* 0x000e620008000a00 */
[----:B------:R-:W3:Y:S01]  /*66c0*/  LDC.64 R2, c[0x4][R3] ;  /* 0x0100000003027b82 */ /* 0x000ee20000000a00 */
[----:B------:R-:W5:Y:S01]  /*66d0*/  LDCU.64 UR4, c[0x4][0x10] ;  /* 0x01000200ff0477ac */ /* 0x000f620008000a00 */
[----:B--2---:R-:W-:Y:S01]  /*66e0*/  MOV R5, UR9 ;  /* 0x0000000900057c02 */ /* 0x004fe20008000f00 */
[----:B------:R-:W-:Y:S01]  /*66f0*/  IMAD.U32 R4, RZ, RZ, UR8 ;  /* 0x00000008ff047e24 */ /* 0x000fe2000f8e00ff */
[----:B-1----:R-:W-:Y:S01]  /*6700*/  MOV R7, UR7 ;  /* 0x0000000700077c02 */ /* 0x002fe20008000f00 */
[----:B------:R-:W-:Y:S01]  /*6710*/  IMAD.U32 R6, RZ, RZ, UR6 ;  /* 0x00000006ff067e24 */ /* 0x000fe2000f8e00ff */
[----:B-----5:R-:W-:Y:S01]  /*6720*/  MOV R11, UR5 ;  /* 0x00000005000b7c02 */ /* 0x020fe20008000f00 */
[----:B------:R-:W-:Y:S02]  /*6730*/  IMAD.U32 R10, RZ, RZ, UR4 ;  /* 0x00000004ff0a7e24 */ /* 0x000fe4000f8e00ff */
[----:B------:R-:W-:Y:S07]  /*6740*/  LEPC R20, `(.L_x_106) ;  /* 0x000000001014794e */ /* 0x000fee0000000000 */
[----:B---34-:R-:W-:Y:S05]  /*6750*/  CALL.ABS.NOINC R2 ;  /* 0x0000000002007343 */ /* 0x018fea0003c00000 */
.L_x_106:
[----:B------:R-:W-:Y:S05]  /*6760*/  WARPSYNC.ALL ;  /* 0x0000000000007948 */ /* 0x000fea0003800000 */
[----:B------:R-:W-:Y:S01]  /*6770*/  R2UR UR4, R34 ;  /* 0x00000000220472ca */ /* 0x000fe200000e0000 */
[----:B------:R-:W-:Y:S01]  /*6780*/  BSSY.RECONVERGENT B0, `(.L_x_107) ;  /* 0x0000040000007945 */ /* 0x000fe20003800200 */
[----:B------:R-:W-:Y:S02]  /*6790*/  ISETP.NE.AND P6, PT, R81, RZ, PT ;  /* 0x000000ff5100720c */ /* 0x000fe40003fc5270 */
[----:B------:R-:W-:Y:S02]  /*67a0*/  ISETP.NE.AND P0, PT, R77, RZ, PT ;  /* 0x000000ff4d00720c */ /* 0x000fe40003f05270 */
[----:B------:R-:W-:Y:S07]  /*67b0*/  MOV R20, UR51 ;  /* 0x0000003300147c02 */ /* 0x000fee0008000f00 */
[----:B-1----:R-:W1:Y:S02]  /*67c0*/  LDTM.16dp128bit.x8 R4, tmem[UR4+0x20] ;  /* 0x00002004000479ee */ /* 0x002e640008180000 */
[----:B------:R-:W-:Y:S01]  /*67d0*/  @P6 LEA R20, R20, UR48, 0x3 ;  /* 0x0000003014146c11 */ /* 0x000fe2000f8e18ff */
[C---:B-1----:R-:W-:Y:S01]  /*67e0*/  FMUL R0, R33.reuse, R4 ;  /* 0x0000000421007220 */ /* 0x042fe20000400000 */
[C---:B------:R-:W-:Y:S01]  /*67f0*/  FMUL R2, R33.reuse, R5 ;  /* 0x0000000521027220 */ /* 0x040fe20000400000 */
[C---:B------:R-:W-:Y:S01]  /*6800*/  FMUL R3, R33.reuse, R6 ;  /* 0x0000000621037220 */ /* 0x040fe20000400000 */
[----:B------:R-:W-:Y:S01]  /*6810*/  FMUL R7, R33, R7 ;  /* 0x0000000721077220 */ /* 0x000fe20000400000 */
[----:B----4-:R-:W-:Y:S01]  /*6820*/  FFMA R36, R35, R40, R0 ;  /* 0x0000002823247223 */ /* 0x010fe20000000000 */
        /* <DEDUP_REMOVED lines=28> */
[----:B------:R1:W-:Y:S01]  /*69f0*/  STSM.16.M88.4 [R83+0x2000], R8 ;  /* 0x0020000853007844 */ /* 0x0003e20000000200 */
[----:B------:R-:W-:Y:S01]  /*6a00*/  FFMA R15, R35, R55, R19 ;  /* 0x00000037230f7223 */ /* 0x000fe20000000013 */
[----:B------:R-:W-:Y:S02]  /*6a10*/  MOV R16, UR37 ;  /* 0x0000002500107c02 */ /* 0x000fe40008000f00 */
[----:B------:R-:W-:Y:S02]  /*6a20*/  @P6 IADD3 R17, PT, PT, R20, 0x60, RZ ;  /* 0x0000006014116810 */ /* 0x000fe40007ffe0ff */
[----:B------:R1:W-:Y:S01]  /*6a30*/  STSM.16.M88.4 [R85+0x2000], R12 ;  /* 0x0020000c55007844 */ /* 0x0003e20000000200 */
[----:B------:R-:W-:Y:S02]  /*6a40*/  LEA R0, R88, UR48, 0x3 ;  /* 0x0000003058007c11 */ /* 0x000fe4000f8e18ff */
[----:B------:R-:W-:Y:S01]  /*6a50*/  @P6 PRMT R16, R16, 0x654, R17 ;  /* 0x0000065410106816 */ /* 0x000fe20000000011 */
[----:B------:R-:W-:Y:S01]  /*6a60*/  @!PT LDS RZ, [RZ] ;  /* 0x00000000fffff984 */ /* 0x000fe20000000800 */
[----:B------:R-:W-:Y:S01]  /*6a70*/  @!PT LDS RZ, [RZ] ;  /* 0x00000000fffff984 */ /* 0x000fe20000000800 */
[----:B------:R-:W-:Y:S01]  /*6a80*/  @!PT LDS RZ, [RZ] ;  /* 0x00000000fffff984 */ /* 0x000fe20000000800 */
[----:B------:R-:W-:Y:S01]  /*6a90*/  @!PT LDS RZ, [RZ] ;  /* 0x00000000fffff984 */ /* 0x000fe20000000800 */
[----:B------:R2:W-:Y:S06]  /*6aa0*/  MEMBAR.ALL.CTA ;  /* 0x0000000000007992 */ /* 0x0005ec0000008000 */
[----:B--2---:R-:W2:Y:S01]  /*6ab0*/  FENCE.VIEW.ASYNC.S ;  /* 0x00000000000073c6 */ /* 0x004ea20000000000 */
[----:B------:R-:W-:Y:S01]  /*6ac0*/  @P6 SHF.L.U32 R2, R74, 0x1f, RZ ;  /* 0x0000001f4a026819 */ /* 0x000fe200000006ff */
[----:B--2---:R-:W-:Y:S06]  /*6ad0*/  BAR.SYNC.DEFER_BLOCKING 0x1, 0x80 ;  /* 0x0042000000007b1d */ /* 0x004fec0000010000 */
[----:B------:R-:W-:Y:S05]  /*6ae0*/  @P0 BRA `(.L_x_108) ;  /* 0x0000000000240947 */ /* 0x000fea0003800000 */
[----:B------:R-:W-:Y:S02]  /*6af0*/  UIADD3 UR8, UP0, UPT, UR52, 0x680, URZ ;  /* 0x0000068034087890 */ /* 0x000fe4000ff1e0ff */
[----:B------:R-:W-:Y:S02]  /*6b00*/  UIADD3 UR5, UPT, UPT, UR41, 0x20, URZ ;  /* 0x0000002029057890 */ /* 0x000fe4000fffe0ff */
[----:B------:R-:W-:Y:S02]  /*6b10*/  UIADD3 UR4, UPT, UPT, UR48, 0x2400, URZ ;  /* 0x0000240030047890 */ /* 0x000fe4000fffe0ff */
[----:B------:R-:W-:Y:S01]  /*6b20*/  UIADD3.X UR9, UPT, UPT, URZ, UR53, URZ, UP0, !UPT ;  /* 0x00000035ff097290 */ /* 0x000fe200087fe4ff */
[----:B------:R-:W-:Y:S01]  /*6b30*/  UMOV UR6, UR42 ;  /* 0x0000002a00067c82 */ /* 0x000fe20008000000 */
[----:B------:R-:W-:Y:S07]  /*6b40*/  UMOV UR7, UR36 ;  /* 0x0000002400077c82 */ /* 0x000fee0008000000 */
[----:B------:R2:W-:Y:S01]  /*6b50*/  UTMASTG.3D [UR4], [UR8] ;  /* 0x00000004080073b5 */ /* 0x0005e20008010000 */
[----:B------:R0:W-:Y:S01]  /*6b60*/  UTMACMDFLUSH ;  /* 0x00000000000079b7 */ /* 0x0001e20000000000 */
[----:B--2---:R-:W-:Y:S04]  /*6b70*/  DEPBAR.LE SB0, 0x1 ;  /* 0x000080400000791a */ /* 0x004fe80000000000 */
.L_x_108:
[----:B------:R-:W-:Y:S05]  /*6b80*/  BSYNC.RECONVERGENT B0 ;  /* 0x0000000000007941 */ /* 0x000fea0003800200 */
.L_x_107:
[----:B------:R-:W-:Y:S01]  /*6b90*/  BAR.SYNC.DEFER_BLOCKING 0x1, 0x80 ;  /* 0x0042000000007b1d */ /* 0x000fe20000010000 */
[----:B------:R-:W-:Y:S04]  /*6ba0*/  UIADD3 UR40, UPT, UPT, UR51, 0x1, URZ ;  /* 0x0000000133287890 */ /* 0x000fe8000fffe0ff */
[----:B------:R-:W-:Y:S04]  /*6bb0*/  UISETP.NE.AND UP0, UPT, UR40, 0x4, UPT ;  /* 0x000000042800788c */ /* 0x000fe8000bf05270 */
[----:B------:R-:W-:Y:S01]  /*6bc0*/  USEL UR40, UR40, URZ, UP0 ;  /* 0x000000ff28287287 */ /* 0x000fe20008000000 */
[----:B------:R2:W-:Y:S01]  /*6bd0*/  @P6 SYNCS.ARRIVE.TRANS64.RED.A1T0 RZ, [R16+URZ], RZ ;  /* 0x000000ff10ff69a7 */ /* 0x0005e200081004ff */
[----:B------:R-:W-:Y:S01]  /*6be0*/  BSSY B1, `(.L_x_109) ;  /* 0x0000018000017945 */ /* 0x000fe20003800000 */
[----:B------:R-:W3:Y:S02]  /*6bf0*/  @P6 SYNCS.PHASECHK.TRANS64.TRYWAIT P0, [R0+URZ+0x40], R2 ;  /* 0x00004002000065a7 */ /* 0x000ee400080011ff */
[----:B---3--:R-:W-:Y:S01]  /*6c00*/  @P6 SEL R90, RZ, 0x1, !P0 ;  /* 0x00000001ff5a6807 */ /* 0x008fe20004000000 */
[----:B--2---:R-:W-:Y:S06]  /*6c10*/  @!P6 BRA `(.L_x_110) ;  /* 0x000000000050e947 */ /* 0x004fec0003800000 */
        /* <DEDUP_REMOVED lines=8> */
[----:B------:R-:W-:Y:S04]  /*6ca0*/  SHF.L.U32 R5, R74, 0x1f, RZ ;  /* 0x0000001f4a057819 */ /* 0x000fe800000006ff */
[----:B------:R-:W1:Y:S02]  /*6cb0*/  SYNCS.PHASECHK.TRANS64.TRYWAIT P0, [R0+URZ+0x40], R5 ;  /* 0x00004005000075a7 */ /* 0x000e6400080011ff */
[----:B-1----:R-:W-:Y:S05]  /*6cc0*/  @!P0 BRA `(.L_x_113) ;  /* 0x0000001800f08947 */ /* 0x002fea0003800000 */
.L_x_112:
[----:B------:R-:W-:Y:S05]  /*6cd0*/  BSYNC B0 ;  /* 0x0000000000007941 */ /* 0x000fea0003800000 */
.L_x_111:
[----:B------:R-:W-:Y:S02]  /*6ce0*/  ISETP.NE.AND P0, PT, R91, RZ, PT ;  /* 0x000000ff5b00720c */ /* 0x000fe40003f05270 */
[----:B------:R-:W-:Y:S11]  /*6cf0*/  IADD3 R88, PT, PT, R88, 0x1, RZ ;  /* 0x0000000158587810 */ /* 0x000ff60007ffe0ff */
[----:B-1----:R-:W-:Y:S01]  /*6d00*/  @P0 IMAD.IADD R0, R75, 0x1, R2 ;  /* 0x000000014b000824 */ /* 0x002fe200078e0202 */
[----:B------:R-:W-:Y:S05]  /*6d10*/  @P0 WARPSYNC.ALL ;  /* 0x0000000000000948 */ /* 0x000fea0003800000 */
[----:B------:R2:W3:Y:S04]  /*6d20*/  @P0 LDSM.16.M88.4 R40, [R4+UR48+0x400] ;  /* 0x000400300428083b */ /* 0x0004e80008000200 */
[----:B------:R2:W4:Y:S04]  /*6d30*/  @P0 LDSM.16.M88.4 R44, [R3+0x400] ;  /* 0x00040000032c083b */ /* 0x0005280000000200 */
[----:B------:R2:W1:Y:S04]  /*6d40*/  @P0 LDSM.16.M88.4 R48, [R2+0x400] ;  /* 0x000400000230083b */ /* 0x0004680000000200 */
[----:B------:R2:W1:Y:S02]  /*6d50*/  @P0 LDSM.16.M88.4 R52, [R0+0x400] ;  /* 0x000400000034083b */ /* 0x0004640000000200 */
.L_x_110:
[----:B------:R-:W-:Y:S05]  /*6d60*/  BSYNC B1 ;  /* 0x0000000000017941 */ /* 0x000fea0003800000 */
.L_x_109:
[----:B--2---:R-:W-:Y:S05]  /*6d70*/  VIADD R0, R34, 0x40 ;  /* 0x0000004022007836 */ /* 0x004fea0000000000 */
        /* <DEDUP_REMOVED lines=20> */
.L_x_114:
        /* <DEDUP_REMOVED lines=12> */
[----:B---3--:R-:W-:Y:S01]  /*6f80*/  FFMA R36, R35, R40, R0 ;  /* 0x0000002823247223 */ /* 0x008fe20000000000 */
[----:B------:R-:W-:Y:S01]  /*6f90*/  FMUL R4, R33, R8 ;  /* 0x0000000821047220 */ /* 0x000fe20000400000 */
[----:B------:R-:W-:Y:S01]  /*6fa0*/  FFMA R37, R35, R41, R2 ;  /* 0x0000002923257223 */ /* 0x000fe20000000002 */
        /* <DEDUP_REMOVED lines=51> */
.L_x_116:
[----:B------:R-:W-:Y:S05]  /*72e0*/  BSYNC.RECONVERGENT B0 ;  /* 0x0000000000007941 */ /* 0x000fea0003800200 */
.L_x_115:
        /* <DEDUP_REMOVED lines=12> */
[----:B------:R-:W-:Y:S04]  /*73b0*/  @P1 IMAD R88, R88, 0x2000, R89 ;  /* 0x0000200058581824 */ /* 0x000fe800078e0259 */
[----:B------:R-:W-:Y:S05]  /*73c0*/  @P1 VIADD R3, R88, UR48 ;  /* 0x0000003058031c36 */ /* 0x000fea0008000000 */
[----:B------:R-:W-:Y:S01]  /*73d0*/  @P1 IADD3 R87, PT, PT, R87, R3, RZ ;  /* 0x0000000357571210 */ /* 0x000fe20007ffe0ff */
[----:B------:R-:W-:Y:S01]  /*73e0*/  @P1 IMAD.IADD R3, R75, 0x1, R3 ;  /* 0x000000014b031824 */ /* 0x000fe200078e0203 */
[----:B------:R-:W-:Y:S06]  /*73f0*/  @P0 BRA `(.L_x_120) ;  /* 0x00000000000c0947 */ /* 0x000fec0003800000 */
[----:B------:R-:W-:Y:S04]  /*7400*/  SHF.L.U32 R0, R74, 0x1f, RZ ;  /* 0x0000001f4a007819 */ /* 0x000fe800000006ff */
[----:B------:R-:W2:Y:S02]  /*7410*/  SYNCS.PHASECHK.TRANS64.TRYWAIT P0, [R2+URZ+0x40], R0 ;  /* 0x00004000020075a7 */ /* 0x000ea400080011ff */
[----:B--2---:R-:W-:Y:S05]  /*7420*/  @!P0 BRA `(.L_x_121) ;  /* 0x00000014002c8947 */ /* 0x004fea0003800000 */
.L_x_120:
[----:B------:R-:W-:Y:S05]  /*7430*/  BSYNC B0 ;  /* 0x0000000000007941 */ /* 0x000fea0003800000 */
.L_x_119:
[----:B------:R-:W-:Y:S11]  /*7440*/  ISETP.NE.AND P0, PT, R91, RZ, PT ;  /* 0x000000ff5b00720c */ /* 0x000ff60003f05270 */
[----:B------:R-:W-:Y:S02]  /*7450*/  @!UPT UIADD3 URZ, UPT, UPT, URZ, URZ, URZ ;  /* 0x000000fffffff290 */ /* 0x000fe4000fffe0ff */
[----:B--2---:R-:W-:Y:S01]  /*7460*/  @P0 IADD3 R0, PT, PT, R75, R87, RZ ;  /* 0x000000574b000210 */ /* 0x004fe20007ffe0ff */
[----:B------:R-:W-:Y:S05]  /*7470*/  @P0 WARPSYNC.ALL ;  /* 0x0000000000000948 */ /* 0x000fea0003800000 */
[----:B------:R2:W3:Y:S04]  /*7480*/  @P0 LDSM.16.M88.4 R40, [R88+UR48+0x400] ;  /* 0x000400305828083b */ /* 0x0004e80008000200 */
[----:B------:R2:W4:Y:S04]  /*7490*/  @P0 LDSM.16.M88.4 R44, [R3+0x400] ;  /* 0x00040000032c083b */ /* 0x0005280000000200 */
[----:B------:R2:W1:Y:S04]  /*74a0*/  @P0 LDSM.16.M88.4 R48, [R87+0x400] ;  /* 0x000400005730083b */ /* 0x0004680000000200 */
[----:B------:R2:W1:Y:S02]  /*74b0*/  @P0 LDSM.16.M88.4 R52, [R0+0x400] ;  /* 0x000400000034083b */ /* 0x0004640000000200 */
.L_x_118:
[----:B------:R-:W-:Y:S05]  /*74c0*/  BSYNC B1 ;  /* 0x0000000000017941 */ /* 0x000fea0003800000 */
.L_x_117:
        /* <DEDUP_REMOVED lines=21> */
.L_x_122:
[----:B------:R-:W-:Y:S01]  /*7620*/  ISETP.NE.AND P0, PT, R77, RZ, PT ;  /* 0x000000ff4d00720c */ /* 0x000fe20003f05270 */
[----:B------:R-:W-:Y:S05]  /*7630*/  WARPSYNC.ALL ;  /* 0x0000000000007948 */ /* 0x000fea0003800000 */
[----:B------:R-:W-:Y:S01]  /*7640*/  R2UR UR4, R34 ;  /* 0x00000000220472ca */ /* 0x000fe200000e0000 */
[----:B------:R-:W-:Y:S01]  /*7650*/  BSSY.RECONVERGENT B0, `(.L_x_123) ;  /* 0x000003c000007945 */ /* 0x000fe20003800200 */
[----:B------:R-:W-:Y:S11]  /*7660*/  R2UR UR5, R86 ;  /* 0x00000000560572ca */ /* 0x000ff600000e0000 */
[----:B-1----:R-:W1:Y:S01]  /*7670*/  LDTM.16dp128bit.x8 R4, tmem[UR4+0x60] ;  /* 0x00006004000479ee */ /* 0x002e620008180000 */
[----:B------:R-:W-:Y:S01]  /*7680*/  NOP ;  /* 0x0000000000007918 */ /* 0x000fe20000000000 */
[----:B------:R-:W-:Y:S04]  /*7690*/  UIADD3 UR5, UPT, UPT, UR5, 0xd0, URZ ;  /* 0x000000d005057890 */ /* 0x000fe8000fffe0ff */
[----:B------:R-:W-:Y:S09]  /*76a0*/  UPRMT UR5, UR37, 0x654, UR5 ;  /* 0x0000065425057896 */ /* 0x000ff20008000005 */
[----:B-1----:R-:W-:Y:S01]  /*76b0*/  SYNCS.ARRIVE.TRANS64.RED.A1T0 RZ, [UR5], RZ ;  /* 0x000000ffffff79a7 */ /* 0x002fe20008100405 */
[C---:B------:R-:W-:Y:S01]  /*76c0*/  FMUL R0, R33.reuse, R4 ;  /* 0x0000000421007220 */ /* 0x040fe20000400000 */
        /* <DEDUP_REMOVED lines=33> */
[----:B------:R-:W-:Y:S05]  /*78e0*/  FFMA R15, R35, R55, R19 ;  /* 0x00000037230f7223 */ /* 0x000fea0000000013 */
[----:B------:R1:W-:Y:S01]  /*78f0*/  STSM.16.M88.4 [R85+0x6000], R12 ;  /* 0x0060000c55007844 */ /* 0x0003e20000000200 */
        /* <DEDUP_REMOVED lines=17> */
.L_x_124:
[----:B------:R-:W-:Y:S05]  /*7a10*/  BSYNC.RECONVERGENT B0 ;  /* 0x0000000000007941 */ /* 0x000fea0003800200 */
.L_x_123:
[----:B------:R-:W-:Y:S01]  /*7a20*/  BAR.SYNC.DEFER_BLOCKING 0x1, 0x80 ;  /* 0x0042000000007b1d */ /* 0x000fe20000010000 */
[----:B------:R-:W-:Y:S01]  /*7a30*/  UISETP.NE.AND UP0, UPT, UR49, -0x4, UPT ;  /* 0xfffffffc3100788c */ /* 0x000fe2000bf05270 */
[----:B------:R-:W-:Y:S08]  /*7a40*/  IADD3 R31, PT, PT, R31, 0x1, RZ ;  /* 0x000000011f1f7810 */ /* 0x000ff00007ffe0ff */
[----:B------:R-:W-:Y:S05]  /*7a50*/  BRA.U !UP0, `(.L_x_125) ;  /* 0x0000000108287547 */ /* 0x000fea000b800000 */
[----:B------:R-:W-:Y:S01]  /*7a60*/  ISETP.NE.AND P0, PT, R81, RZ, PT ;  /* 0x000000ff5100720c */ /* 0x000fe20003f05270 */
[----:B------:R-:W-:Y:S01]  /*7a70*/  IMAD.U32 R2, RZ, RZ, UR51 ;  /* 0x00000033ff027e24 */ /* 0x000fe2000f8e00ff */
[----:B------:R-:W-:Y:S01]  /*7a80*/  UIADD3 UR51, UPT, UPT, UR51, 0x1, URZ ;  /* 0x0000000133337890 */ /* 0x000fe2000fffe0ff */
[----:B------:R-:W-:Y:S03]  /*7a90*/  IMAD.U32 R0, RZ, RZ, UR37 ;  /* 0x00000025ff007e24 */ /* 0x000fe6000f8e00ff */
[----:B------:R-:W-:Y:S04]  /*7aa0*/  UISETP.NE.AND UP0, UPT, UR51, 0x4, UPT ;  /* 0x000000043300788c */ /* 0x000fe8000bf05270 */
[----:B------:R-:W-:Y:S03]  /*7ab0*/  USEL UR51, UR51, URZ, UP0 ;  /* 0x000000ff33337287 */ /* 0x000fe60008000000 */
[----:B------:R-:W-:Y:S05]  /*7ac0*/  @P0 LEA R2, R2, UR48, 0x3 ;  /* 0x0000003002020c11 */ /* 0x000fea000f8e18ff */
[----:B------:R-:W-:Y:S05]  /*7ad0*/  @P0 VIADD R2, R2, 0x60 ;  /* 0x0000006002020836 */ /* 0x000fea0000000000 */
[----:B------:R-:W-:Y:S04]  /*7ae0*/  @P0 PRMT R0, R0, 0x654, R2 ;  /* 0x0000065400000816 */ /* 0x000fe80000000002 */
[----:B------:R2:W-:Y:S03]  /*7af0*/  @P0 SYNCS.ARRIVE.TRANS64.RED.A1T0 RZ, [R0+URZ], RZ ;  /* 0x000000ff00ff09a7 */ /* 0x0005e600081004ff */
.L_x_125:
[----:B------:R-:W-:Y:S01]  /*7b00*/  ISETP.NE.AND P2, PT, R78, RZ, PT ;  /* 0x000000ff4e00720c */ /* 0x000fe20003f45270 */
[----:B------:R-:W-:Y:S01]  /*7b10*/  UIADD3 UR49, UPT, UPT, UR49, 0x4, URZ ;  /* 0x0000000431317890 */ /* 0x000fe2000fffe0ff */
[----:B------:R-:W-:Y:S01]  /*7b20*/  ISETP.NE.AND P0, PT, R80, 0x2, PT ;  /* 0x000000025000780c */ /* 0x000fe20003f05270 */
[----:B-1----:R-:W-:Y:S01]  /*7b30*/  IMAD.IADD R14, R29, 0x1, R62 ;  /* 0x000000011d0e7824 */ /* 0x002fe200078e023e */
[----:B------:R-:W-:Y:S01]  /*7b40*/  ISETP.NE.AND P1, PT, R31, 0x4, PT ;  /* 0x000000041f00780c */ /* 0x000fe20003f25270 */
[----:B------:R-:W-:Y:S01]  /*7b50*/  IMAD.IADD R15, R30, 0x1, R63 ;  /* 0x000000011e0f7824 */ /* 0x000fe200078e023f */
[----:B------:R-:W-:Y:S02]  /*7b60*/  SEL R2, RZ, 0x1, P0 ;  /* 0x00000001ff027807 */ /* 0x000fe40000000000 */
[----:B--2---:R-:W-:Y:S02]  /*7b70*/  SEL R0, RZ, 0x1, P1 ;  /* 0x00000001ff007807 */ /* 0x004fe40000800000 */
[----:B------:R-:W-:Y:S02]  /*7b80*/  LOP3.LUT R72, R72, R2, RZ, 0x3c, !PT ;  /* 0x0000000248487212 */ /* 0x000fe400078e3cff */
[----:B------:R-:W-:Y:S02]  /*7b90*/  LOP3.LUT R73, R73, R0, RZ, 0x3c, !PT ;  /* 0x0000000049497212 */ /* 0x000fe400078e3cff */
[----:B------:R-:W-:Y:S02]  /*7ba0*/  @P2 R2UR UR36, R71 ;  /* 0x00000000472422ca */ /* 0x000fe400000e0000 */
[----:B------:R-:W-:Y:S02]  /*7bb0*/  SEL R80, R80, RZ, P0 ;  /* 0x000000ff50507207 */ /* 0x000fe40000000000 */
[----:B------:R-:W-:Y:S01]  /*7bc0*/  SEL R31, R31, RZ, P1 ;  /* 0x000000ff1f1f7207 */ /* 0x000fe20000800000 */
[----:B------:R-:W-:Y:S10]  /*7bd0*/  @P2 BRA `(.L_x_126) ;  /* 0xffffffd400082947 */ /* 0x000ff4000383ffff */
[----:B------:R-:W-:-:S09]  /*7be0*/  UISETP.NE.AND UP0, UPT, UR50, URZ, UPT ;  /* 0x000000ff3200728c */ /* 0x000fd2000bf05270 */
[----:B------:R-:W-:Y:S05]  /*7bf0*/  BRA.U !UP0, `(.L_x_127) ;  /* 0x0000000108487547 */ /* 0x000fea000b800000 */
[----:B------:R-:W1:Y:S02]  /*7c00*/  LDCU.64 UR4, c[0x0][0x890] ;  /* 0x00011200ff0477ac */ /* 0x000e640008000a00 */
[----:B-1----:R-:W-:-:S04]  /*7c10*/  UISETP.NE.U32.AND UP0, UPT, UR4, URZ, UPT ;  /* 0x000000ff0400728c */ /* 0x002fc8000bf05070 */
[----:B------:R-:W-:-:S09]  /*7c20*/  UISETP.NE.AND.EX UP0, UPT, UR5, URZ, UPT, UP0 ;  /* 0x000000ff0500728c */ /* 0x000fd2000bf05300 */
[----:B------:R-:W-:Y:S05]  /*7c30*/  BRA.U UP0, `(.L_x_128) ;  /* 0x00000001000c7547 */ /* 0x000fea000b800000 */
[----:B------:R-:W-:-:S13]  /*7c40*/  FSETP.NEU.AND P0, PT, R35, RZ, PT ;  /* 0x000000ff2300720b */ /* 0x000fda0003f0d000 */
[----:B------:R-:W-:Y:S05]  /*7c50*/  @!P0 EXIT ;  /* 0x000000000000894d */ /* 0x000fea0003800000 */
[----:B------:R-:W-:Y:S05]  /*7c60*/  BRA `(.L_x_127) ;  /* 0x00000000002c7947 */ /* 0x000fea0003800000 */
.L_x_128:
[----:B------:R-:W-:Y:S01]  /*7c70*/  ISETP.NE.AND P0, PT, R79, RZ, PT ;  /* 0x000000ff4f00720c */ /* 0x000fe20003f05270 */
[----:B------:R-:W-:-:S12]  /*7c80*/  BSSY.RECONVERGENT B0, `(.L_x_127) ;  /* 0x0000009000007945 */ /* 0x000fd80003800200 */
[----:B------:R-:W-:Y:S05]  /*7c90*/  @P0 BRA `(.L_x_129) ;  /* 0x0000000000140947 */ /* 0x000fea0003800000 */
[----:B------:R-:W1:Y:S02]  /*7ca0*/  LDCU.64 UR4, c[0x0][0x888] ;  /* 0x00011100ff0477ac */ /* 0x000e640008000a00 */
[----:B-1----:R-:W-:-:S04]  /*7cb0*/  ISETP.NE.U32.AND P0, PT, RZ, UR4, PT ;  /* 0x00000004ff007c0c */ /* 0x002fc8000bf05070 */
[----:B------:R-:W-:-:S13]  /*7cc0*/  ISETP.NE.AND.EX P0, PT, RZ, UR5, PT, P0 ;  /* 0x00000005ff007c0c */ /* 0x000fda000bf05300 */
[----:B------:R-:W-:Y:S05]  /*7cd0*/  @!P0 EXIT ;  /* 0x000000000000894d */ /* 0x000fea0003800000 */
[----:B------:R-:W-:Y:S05]  /*7ce0*/  BRA `(.L_x_130) ;  /* 0x0000000000087947 */ /* 0x000fea0003800000 */
.L_x_129:
[----:B------:R-:W-:-:S13]  /*7cf0*/  FSETP.NEU.AND P0, PT, R35, RZ, PT ;  /* 0x000000ff2300720b */ /* 0x000fda0003f0d000 */
[----:B------:R-:W-:Y:S05]  /*7d00*/  @!P0 EXIT ;  /* 0x000000000000894d */ /* 0x000fea0003800000 */
.L_x_130:
[----:B------:R-:W-:Y:S05]  /*7d10*/  BSYNC.RECONVERGENT B0 ;  /* 0x0000000000007941 */ /* 0x000fea0003800200 */
.L_x_127:
[----:B------:R-:W-:Y:S01]  /*7d20*/  ULEA UR4, UR51, UR48, 0x3 ;  /* 0x0000003033047291 */ /* 0x000fe2000f8e18ff */
[----:B------:R-:W-:-:S04]  /*7d30*/  DEPBAR.LE SB0, 0x0 ;  /* 0x000080000000791a */ /* 0x000fc80000000000 */
[----:B------:R-:W-:-:S04]  /*7d40*/  UIADD3 UR4, UPT, UPT, UR4, 0x60, URZ ;  /* 0x0000006004047890 */ /* 0x000fc8000fffe0ff */
[----:B------:R-:W-:-:S09]  /*7d50*/  UPRMT UR4, UR37, 0x654, UR4 ;  /* 0x0000065425047896 */ /* 0x000fd20008000004 */
[----:B------:R-:W-:Y:S01]  /*7d60*/  SYNCS.ARRIVE.TRANS64.RED.A1T0 RZ, [UR4], RZ ;  /* 0x000000ffffff79a7 */ /* 0x000fe20008100404 */
[----:B------:R-:W-:Y:S05]  /*7d70*/  EXIT ;  /* 0x000000000000794d */ /* 0x000fea0003800000 */
.L_x_19:
[----:B--2---:R2:W1:Y:S02]  /*7d80*/  SYNCS.PHASECHK.TRANS64.TRYWAIT P0, [R2+URZ+0x100], R3 ;  /* 0x00010003020075a7 */ /* 0x00446400080011ff */
[----:B-1----:R-:W-:Y:S05]  /*7d90*/  @!P0 NANOSLEEP.SYNCS 0x989680 ;  /* 0x009896800000895d */ /* 0x002fea0003900000 */
[----:B------:R-:W1:Y:S02]  /*7da0*/  @!P0 SYNCS.PHASECHK.TRANS64 P0, [R2+URZ+0x100], R3 ;  /* 0x00010003020085a7 */ /* 0x000e6400080010ff */
[----:B-1----:R-:W-:Y:S05]  /*7db0*/  @!P0 BRA `(.L_x_19) ;  /* 0xfffffffc00f08947 */ /* 0x002fea000383ffff */
[----:B------:R-:W-:Y:S05]  /*7dc0*/  BRA `(.L_x_131) ;  /* 0xffffff9800047947 */ /* 0x000fea000383ffff */
.L_x_22:
[----:B-1----:R-:W-:-:S07]  /*7dd0*/  MOV R2, UR33 ;  /* 0x0000002100027c02 */ /* 0x002fce0008000f00 */
.L_x_132:
[----:B-1----:R1:W2:Y:S02]  /*7de0*/  SYNCS.PHASECHK.TRANS64.TRYWAIT P0, [R2+URZ+0x20], R4 ;  /* 0x00002004020075a7 */ /* 0x0022a400080011ff */
[----:B--2---:R-:W-:Y:S05]  /*7df0*/  @!P0 NANOSLEEP.SYNCS 0x989680 ;  /* 0x009896800000895d */ /* 0x004fea0003900000 */
[----:B------:R-:W2:Y:S02]  /*7e00*/  @!P0 SYNCS.PHASECHK.TRANS64 P0, [R2+URZ+0x20], R4 ;  /* 0x00002004020085a7 */ /* 0x000ea400080010ff */
[----:B--2---:R-:W-:Y:S05]  /*7e10*/  @!P0 BRA `(.L_x_132) ;  /* 0xfffffffc00f08947 */ /* 0x004fea000383ffff */
[----:B------:R-:W-:Y:S05]  /*7e20*/  BRA `(.L_x_21) ;  /* 0xffffff9800547947 */ /* 0x000fea000383ffff */
.L_x_28:
[----:B-1----:R-:W-:-:S07]  /*7e30*/  MOV R2, UR33 ;  /* 0x0000002100027c02 */ /* 0x002fce0008000f00 */
.L_x_133:
[----:B-1----:R1:W2:Y:S02]  /*7e40*/  SYNCS.PHASECHK.TRANS64.TRYWAIT P0, [R2+URZ+0x20], R4 ;  /* 0x00002004020075a7 */ /* 0x0022a400080011ff */
[----:B--2---:R-:W-:Y:S05]  /*7e50*/  @!P0 NANOSLEEP.SYNCS 0x989680 ;  /* 0x009896800000895d */ /* 0x004fea0003900000 */
[----:B------:R-:W2:Y:S02]  /*7e60*/  @!P0 SYNCS.PHASECHK.TRANS64 P0, [R2+URZ+0x20], R4 ;  /* 0x00002004020085a7 */ /* 0x000ea400080010ff */
[----:B--2---:R-:W-:Y:S05]  /*7e70*/  @!P0 BRA `(.L_x_133) ;  /* 0xfffffffc00f08947 */ /* 0x004fea000383ffff */
[----:B------:R-:W-:Y:S05]  /*7e80*/  BRA `(.L_x_27) ;  /* 0xffffff9c002c7947 */ /* 0x000fea000383ffff */
.L_x_32:
[----:B-1----:R1:W2:Y:S02]  /*7e90*/  SYNCS.PHASECHK.TRANS64.TRYWAIT P0, [R2+URZ+0x90], R3 ;  /* 0x00009003020075a7 */ /* 0x0022a400080011ff */
[----:B--2---:R-:W-:Y:S05]  /*7ea0*/  @!P0 NANOSLEEP.SYNCS 0x989680 ;  /* 0x009896800000895d */ /* 0x004fea0003900000 */
[----:B------:R-:W2:Y:S02]  /*7eb0*/  @!P0 SYNCS.PHASECHK.TRANS64 P0, [R2+URZ+0x90], R3 ;  /* 0x00009003020085a7 */ /* 0x000ea400080010ff */
[----:B--2---:R-:W-:Y:S05]  /*7ec0*/  @!P0 BRA `(.L_x_32) ;  /* 0xfffffffc00f08947 */ /* 0x004fea000383ffff */
[----:B------:R-:W-:Y:S05]  /*7ed0*/  BRA `(.L_x_134) ;  /* 0xffffff9c00e47947 */ /* 0x000fea000383ffff */
.L_x_36:
[----:B----4-:R-:W-:-:S07]  /*7ee0*/  MOV R0, UR5 ;  /* 0x0000000500007c02 */ /* 0x010fce0008000f00 */
.L_x_135:
[----:B-1----:R1:W2:Y:S02]  /*7ef0*/  SYNCS.PHASECHK.TRANS64.TRYWAIT P0, [R0+URZ], R2 ;  /* 0x00000002000075a7 */ /* 0x0022a400080011ff */
[----:B--2---:R-:W-:Y:S05]  /*7f00*/  @!P0 NANOSLEEP.SYNCS 0x989680 ;  /* 0x009896800000895d */ /* 0x004fea0003900000 */
[----:B------:R-:W2:Y:S02]  /*7f10*/  @!P0 SYNCS.PHASECHK.TRANS64 P0, [R0+URZ], R2 ;  /* 0x00000002000085a7 */ /* 0x000ea400080010ff */
[----:B--2---:R-:W-:Y:S05]  /*7f20*/  @!P0 BRA `(.L_x_135) ;  /* 0xfffffffc00f08947 */ /* 0x004fea000383ffff */
[----:B------:R-:W-:Y:S05]  /*7f30*/  BRA `(.L_x_136) ;  /* 0xffffffa400547947 */ /* 0x000fea000383ffff */
.L_x_37:
[----:B----4-:R-:W-:-:S07]  /*7f40*/  MOV R0, UR5 ;  /* 0x0000000500007c02 */ /* 0x010fce0008000f00 */
.L_x_137:
[----:B-1----:R1:W2:Y:S02]  /*7f50*/  SYNCS.PHASECHK.TRANS64.TRYWAIT P0, [R0+URZ], R3 ;  /* 0x00000003000075a7 */ /* 0x0022a400080011ff */
[----:B--2---:R-:W-:Y:S05]  /*7f60*/  @!P0 NANOSLEEP.SYNCS 0x989680 ;  /* 0x009896800000895d */ /* 0x004fea0003900000 */
[----:B------:R-:W2:Y:S02]  /*7f70*/  @!P0 SYNCS.PHASECHK.TRANS64 P0, [R0+URZ], R3 ;  /* 0x00000003000085a7 */ /* 0x000ea400080010ff */
[----:B--2---:R-:W-:Y:S05]  /*7f80*/  @!P0 BRA `(.L_x_137) ;  /* 0xfffffffc00f08947 */ /* 0x004fea000383ffff */
[----:B------:R-:W-:Y:S05]  /*7f90*/  BRA `(.L_x_138) ;  /* 0xffffffa400607947 */ /* 0x000fea000383ffff */
.L_x_38:
[----:B----4-:R-:W-:-:S07]  /*7fa0*/  MOV R0, UR5 ;  /* 0x0000000500007c02 */ /* 0x010fce0008000f00 */
.L_x_139:
[----:B-1----:R1:W2:Y:S02]  /*7fb0*/  SYNCS.PHASECHK.TRANS64.TRYWAIT P0, [R0+URZ], R3 ;  /* 0x00000003000075a7 */ /* 0x0022a400080011ff */
[----:B--2---:R-:W-:Y:S05]  /*7fc0*/  @!P0 NANOSLEEP.SYNCS 0x989680 ;  /* 0x009896800000895d */ /* 0x004fea0003900000 */
[----:B------:R-:W2:Y:S02]  /*7fd0*/  @!P0 SYNCS.PHASECHK.TRANS64 P0, [R0+URZ], R3 ;  /* 0x00000003000085a7 */ /* 0x000ea400080010ff */
[----:B--2---:R-:W-:Y:S05]  /*7fe0*/  @!P0 BRA `(.L_x_139) ;  /* 0xfffffffc00f08947 */ /* 0x004fea000383ffff */
[----:B------:R-:W-:Y:S05]  /*7ff0*/  BRA `(.L_x_140) ;  /* 0xffffffa4006c7947 */ /* 0x000fea000383ffff */
.L_x_41:
[----:B-1----:R1:W2:Y:S02]  /*8000*/  SYNCS.PHASECHK.TRANS64.TRYWAIT P0, [R0+URZ+0xf0], R4 ;  /* 0x0000f004000075a7 */ /* 0x0022a400080011ff */
[----:B--2---:R-:W-:Y:S05]  /*8010*/  @!P0 NANOSLEEP.SYNCS 0x989680 ;  /* 0x009896800000895d */ /* 0x004fea0003900000 */
[----:B------:R-:W2:Y:S02]  /*8020*/  @!P0 SYNCS.PHASECHK.TRANS64 P0, [R0+URZ+0xf0], R4 ;  /* 0x0000f004000085a7 */ /* 0x000ea400080010ff */
[----:B--2---:R-:W-:Y:S05]  /*8030*/  @!P0 BRA `(.L_x_41) ;  /* 0xfffffffc00f08947 */ /* 0x004fea000383ffff */
[----:B------:R-:W-:Y:S05]  /*8040*/  BRA `(.L_x_141) ;  /* 0xffffffa400c87947 */ /* 0x000fea000383ffff */
.L_x_42:
[----:B------:R-:W-:-:S07]  /*8050*/  MOV R0, UR5 ;  /* 0x0000000500007c02 */ /* 0x000fce0008000f00 */
.L_x_142:
[----:B-1----:R1:W2:Y:S02]  /*8060*/  SYNCS.PHASECHK.TRANS64.TRYWAIT P0, [R0+URZ+0xa0], R5 ;  /* 0x0000a005000075a7 */ /* 0x0022a400080011ff */
[----:B--2---:R-:W-:Y:S05]  /*8070*/  @!P0 NANOSLEEP.SYNCS 0x989680 ;  /* 0x009896800000895d */ /* 0x004fea0003900000 */
[----:B------:R-:W2:Y:S02]  /*8080*/  @!P0 SYNCS.PHASECHK.TRANS64 P0, [R0+URZ+0xa0], R5 ;  /* 0x0000a005000085a7 */ /* 0x000ea400080010ff */
[----:B--2---:R-:W-:Y:S05]  /*8090*/  @!P0 BRA `(.L_x_142) ;  /* 0xfffffffc00f08947 */ /* 0x004fea000383ffff */
[----:B------:R-:W-:Y:S05]  /*80a0*/  BRA `(.L_x_143) ;  /* 0xffffffa400d87947 */ /* 0x000fea000383ffff */
.L_x_43:
[----:B-1----:R1:W2:Y:S02]  /*80b0*/  SYNCS.PHASECHK.TRANS64.TRYWAIT P1, [R0+URZ+0x90], R4 ;  /* 0x00009004000075a7 */ /* 0x0022a400080211ff */
[----:B--2---:R-:W-:Y:S05]  /*80c0*/  @!P1 NANOSLEEP.SYNCS 0x989680 ;  /* 0x009896800000995d */ /* 0x004fea0003900000 */
[----:B------:R-:W2:Y:S02]  /*80d0*/  @!P1 SYNCS.PHASECHK.TRANS64 P1, [R0+URZ+0x90], R4 ;  /* 0x00009004000095a7 */ /* 0x000ea400080210ff */
[----:B--2---:R-:W-:Y:S05]  /*80e0*/  @!P1 BRA `(.L_x_43) ;  /* 0xfffffffc00f09947 */ /* 0x004fea000383ffff */
[----:B------:R-:W-:Y:S05]  /*80f0*/  BRA `(.L_x_144) ;  /* 0xffffffa800087947 */ /* 0x000fea000383ffff */
.L_x_46:
[----:B------:R-:W-:-:S07]  /*8100*/  MOV R0, UR5 ;  /* 0x0000000500007c02 */ /* 0x000fce0008000f00 */
.L_x_145:
[----:B-1----:R1:W2:Y:S02]  /*8110*/  SYNCS.PHASECHK.TRANS64.TRYWAIT P0, [R0+URZ+0xa0], R2 ;  /* 0x0000a002000075a7 */ /* 0x0022a400080011ff */
[----:B--2---:R-:W-:Y:S05]  /*8120*/  @!P0 NANOSLEEP.SYNCS 0x989680 ;  /* 0x009896800000895d */ /* 0x004fea0003900000 */
[----:B------:R-:W2:Y:S02]  /*8130*/  @!P0 SYNCS.PHASECHK.TRANS64 P0, [R0+URZ+0xa0], R2 ;  /* 0x0000a002000085a7 */ /* 0x000ea400080010ff */
[----:B--2---:R-:W-:Y:S05]  /*8140*/  @!P0 BRA `(.L_x_145) ;  /* 0xfffffffc00f08947 */ /* 0x004fea000383ffff */
[----:B------:R-:W-:Y:S05]  /*8150*/  BRA `(.L_x_45) ;  /* 0xffffffa8005c7947 */ /* 0x000fea000383ffff */
.L_x_53:
[----:B-1----:R1:W2:Y:S02]  /*8160*/  SYNCS.PHASECHK.TRANS64.TRYWAIT P1, [R0+URZ+0x90], R2 ;  /* 0x00009002000075a7 */ /* 0x0022a400080211ff */
[----:B--2---:R-:W-:Y:S05]  /*8170*/  @!P1 NANOSLEEP.SYNCS 0x989680 ;  /* 0x009896800000995d */ /* 0x004fea0003900000 */
[----:B------:R-:W2:Y:S02]  /*8180*/  @!P1 SYNCS.PHASECHK.TRANS64 P1, [R0+URZ+0x90], R2 ;  /* 0x00009002000095a7 */ /* 0x000ea400080210ff */
[----:B--2---:R-:W-:Y:S05]  /*8190*/  @!P1 BRA `(.L_x_53) ;  /* 0xfffffffc00f09947 */ /* 0x004fea000383ffff */
[----:B------:R-:W-:Y:S05]  /*81a0*/  BRA `(.L_x_146) ;  /* 0xffffffac00ec7947 */ /* 0x000fea000383ffff */
.L_x_54:
[----:B------:R-:W-:-:S07]  /*81b0*/  MOV R2, UR6 ;  /* 0x0000000600027c02 */ /* 0x000fce0008000f00 */
.L_x_147:
[----:B-1----:R1:W2:Y:S02]  /*81c0*/  SYNCS.PHASECHK.TRANS64.TRYWAIT P0, [R2+URZ+0xd0], R0 ;  /* 0x0000d000020075a7 */ /* 0x0022a400080011ff */
[----:B--2---:R-:W-:Y:S05]  /*81d0*/  @!P0 NANOSLEEP.SYNCS 0x989680 ;  /* 0x009896800000895d */ /* 0x004fea0003900000 */
[----:B------:R-:W2:Y:S02]  /*81e0*/  @!P0 SYNCS.PHASECHK.TRANS64 P0, [R2+URZ+0xd0], R0 ;  /* 0x0000d000020085a7 */ /* 0x000ea400080010ff */
[----:B--2---:R-:W-:Y:S05]  /*81f0*/  @!P0 BRA `(.L_x_147) ;  /* 0xfffffffc00f08947 */ /* 0x004fea000383ffff */
[----:B------:R-:W-:Y:S05]  /*8200*/  BRA `(.L_x_148) ;  /* 0xffffffb0003c7947 */ /* 0x000fea000383ffff */
.L_x_57:
[----:B------:R-:W-:Y:S07]  /*8210*/  MOV R0, UR11 ;  /* 0x0000000b00007c02 */ /* 0x000fee0008000f00 */
.L_x_149:
[----:B-1----:R1:W2:Y:S02]  /*8220*/  SYNCS.PHASECHK.TRANS64.TRYWAIT P0, [R0+URZ], R2 ;  /* 0x00000002000075a7 */ /* 0x0022a400080011ff */
[----:B--2---:R-:W-:Y:S05]  /*8230*/  @!P0 NANOSLEEP.SYNCS 0x989680 ;  /* 0x009896800000895d */ /* 0x004fea0003900000 */
[----:B------:R-:W2:Y:S02]  /*8240*/  @!P0 SYNCS.PHASECHK.TRANS64 P0, [R0+URZ], R2 ;  /* 0x00000002000085a7 */ /* 0x000ea400080010ff */
[----:B--2---:R-:W-:Y:S05]  /*8250*/  @!P0 BRA `(.L_x_149) ;  /* 0xfffffffc00f08947 */ /* 0x004fea000383ffff */
[----:B------:R-:W-:Y:S05]  /*8260*/  BRA `(.L_x_56) ;  /* 0xffffffb000587947 */ /* 0x000fea000383ffff */
.L_x_60:
[----:B------:R-:W-:-:S07]  /*8270*/  MOV R0, UR6 ;  /* 0x0000000600007c02 */ /* 0x000fce0008000f00 */
.L_x_150:
[----:B--2---:R2:W4:Y:S02]  /*8280*/  SYNCS.PHASECHK.TRANS64.TRYWAIT P0, [R0+URZ], R2 ;  /* 0x00000002000075a7 */ /* 0x00452400080011ff */
[----:B----4-:R-:W-:Y:S05]  /*8290*/  @!P0 NANOSLEEP.SYNCS 0x989680 ;  /* 0x009896800000895d */ /* 0x010fea0003900000 */
[----:B------:R-:W4:Y:S02]  /*82a0*/  @!P0 SYNCS.PHASECHK.TRANS64 P0, [R0+URZ], R2 ;  /* 0x00000002000085a7 */ /* 0x000f2400080010ff */
[----:B----4-:R-:W-:Y:S05]  /*82b0*/  @!P0 BRA `(.L_x_150) ;  /* 0xfffffffc00f08947 */ /* 0x010fea000383ffff */
[----:B------:R-:W-:Y:S05]  /*82c0*/  BRA `(.L_x_151) ;  /* 0xffffffb400847947 */ /* 0x000fea000383ffff */
.L_x_61:
[----:B------:R-:W-:-:S07]  /*82d0*/  MOV R0, UR6 ;  /* 0x0000000600007c02 */ /* 0x000fce0008000f00 */
.L_x_152:
[----:B-1----:R1:W2:Y:S02]  /*82e0*/  SYNCS.PHASECHK.TRANS64.TRYWAIT P0, [R0+URZ], R3 ;  /* 0x00000003000075a7 */ /* 0x0022a400080011ff */
[----:B--2---:R-:W-:Y:S05]  /*82f0*/  @!P0 NANOSLEEP.SYNCS 0x989680 ;  /* 0x009896800000895d */ /* 0x004fea0003900000 */
[----:B------:R-:W2:Y:S02]  /*8300*/  @!P0 SYNCS.PHASECHK.TRANS64 P0, [R0+URZ], R3 ;  /* 0x00000003000085a7 */ /* 0x000ea400080010ff */
[----:B--2---:R-:W-:Y:S05]  /*8310*/  @!P0 BRA `(.L_x_152) ;  /* 0xfffffffc00f08947 */ /* 0x004fea000383ffff */
[----:B------:R-:W-:Y:S05]  /*8320*/  BRA `(.L_x_153) ;  /* 0xffffffb400907947 */ /* 0x000fea000383ffff */
.L_x_62:
[----:B------:R-:W-:-:S07]  /*8330*/  MOV R0, UR6 ;  /* 0x0000000600007c02 */ /* 0x000fce0008000f00 */
.L_x_154:
[----:B-1----:R1:W2:Y:S02]  /*8340*/  SYNCS.PHASECHK.TRANS64.TRYWAIT P0, [R0+URZ], R3 ;  /* 0x00000003000075a7 */ /* 0x0022a400080011ff */
[----:B--2---:R-:W-:Y:S05]  /*8350*/  @!P0 NANOSLEEP.SYNCS 0x989680 ;  /* 0x009896800000895d */ /* 0x004fea0003900000 */
[----:B------:R-:W2:Y:S02]  /*8360*/  @!P0 SYNCS.PHASECHK.TRANS64 P0, [R0+URZ], R3 ;  /* 0x00000003000085a7 */ /* 0x000ea400080010ff */
[----:B--2---:R-:W-:Y:S05]  /*8370*/  @!P0 BRA `(.L_x_154) ;  /* 0xfffffffc00f08947 */ /* 0x004fea000383ffff */
[----:B------:R-:W-:Y:S05]  /*8380*/  BRA `(.L_x_155) ;  /* 0xffffffb4009c7947 */ /* 0x000fea000383ffff */
.L_x_63:
[----:B-1----:R-:W-:-:S07]  /*8390*/  MOV R0, UR7 ;  /* 0x0000000700007c02 */ /* 0x002fce0008000f00 */
.L_x_156:
[----:B-1----:R1:W2:Y:S02]  /*83a0*/  SYNCS.PHASECHK.TRANS64.TRYWAIT P0, [R0+URZ], R2 ;  /* 0x00000002000075a7 */ /* 0x0022a400080011ff */
[----:B--2---:R-:W-:Y:S05]  /*83b0*/  @!P0 NANOSLEEP.SYNCS 0x989680 ;  /* 0x009896800000895d */ /* 0x004fea0003900000 */
[----:B------:R-:W2:Y:S02]  /*83c0*/  @!P0 SYNCS.PHASECHK.TRANS64 P0, [R0+URZ], R2 ;  /* 0x00000002000085a7 */ /* 0x000ea400080010ff */
[----:B--2---:R-:W-:Y:S05]  /*83d0*/  @!P0 BRA `(.L_x_156) ;  /* 0xfffffffc00f08947 */ /* 0x004fea000383ffff */
[----:B------:R-:W-:Y:S05]  /*83e0*/  BRA `(.L_x_157) ;  /* 0xffffffb400a87947 */ /* 0x000fea000383ffff */
.L_x_68:
[----:B--2---:R2:W3:Y:S02]  /*83f0*/  SYNCS.PHASECHK.TRANS64.TRYWAIT P0, [R0+URZ+0x90], R2 ;  /* 0x00009002000075a7 */ /* 0x0044e400080011ff */
[----:B---3--:R-:W-:Y:S05]  /*8400*/  @!P0 NANOSLEEP.SYNCS 0x989680 ;  /* 0x009896800000895d */ /* 0x008fea0003900000 */
[----:B------:R-:W3:Y:S02]  /*8410*/  @!P0 SYNCS.PHASECHK.TRANS64 P0, [R0+URZ+0x90], R2 ;  /* 0x00009002000085a7 */ /* 0x000ee400080010ff */
[----:B---3--:R-:W-:Y:S05]  /*8420*/  @!P0 BRA `(.L_x_68) ;  /* 0xfffffffc00f08947 */ /* 0x008fea000383ffff */
[----:B------:R-:W-:Y:S05]  /*8430*/  BRA `(.L_x_158) ;  /* 0xffffffb800b07947 */ /* 0x000fea000383ffff */
.L_x_71:
[----:B------:R-:W-:Y:S07]  /*8440*/  MOV R0, UR7 ;  /* 0x0000000700007c02 */ /* 0x000fee0008000f00 */
.L_x_159:
[----:B--2---:R2:W3:Y:S02]  /*8450*/  SYNCS.PHASECHK.TRANS64.TRYWAIT P0, [R0+URZ+0x88], R2 ;  /* 0x00008802000075a7 */ /* 0x0044e400080011ff */
[----:B---3--:R-:W-:Y:S05]  /*8460*/  @!P0 NANOSLEEP.SYNCS 0x989680 ;  /* 0x009896800000895d */ /* 0x008fea0003900000 */
[----:B------:R-:W3:Y:S02]  /*8470*/  @!P0 SYNCS.PHASECHK.TRANS64 P0, [R0+URZ+0x88], R2 ;  /* 0x00008802000085a7 */ /* 0x000ee400080010ff */
[----:B---3--:R-:W-:Y:S05]  /*8480*/  @!P0 BRA `(.L_x_159) ;  /* 0xfffffffc00f08947 */ /* 0x008fea000383ffff */
[----:B------:R-:W-:Y:S05]  /*8490*/  BRA `(.L_x_70) ;  /* 0xffffffbc00907947 */ /* 0x000fea000383ffff */
.L_x_74:
[----:B------:R-:W-:Y:S07]  /*84a0*/  MOV R0, UR7 ;  /* 0x0000000700007c02 */ /* 0x000fee0008000f00 */
.L_x_160:
[----:B-1----:R1:W2:Y:S02]  /*84b0*/  SYNCS.PHASECHK.TRANS64.TRYWAIT P0, [R0+URZ+0x60], R14 ;  /* 0x0000600e000075a7 */ /* 0x0022a400080011ff */
[----:B--2---:R-:W-:Y:S05]  /*84c0*/  @!P0 NANOSLEEP.SYNCS 0x989680 ;  /* 0x009896800000895d */ /* 0x004fea0003900000 */
[----:B------:R-:W2:Y:S02]  /*84d0*/  @!P0 SYNCS.PHASECHK.TRANS64 P0, [R0+URZ+0x60], R14 ;  /* 0x0000600e000085a7 */ /* 0x000ea400080010ff */
[----:B--2---:R-:W-:Y:S05]  /*84e0*/  @!P0 BRA `(.L_x_160) ;  /* 0xfffffffc00f08947 */ /* 0x004fea000383ffff */
[----:B------:R-:W-:Y:S05]  /*84f0*/  BRA `(.L_x_161) ;  /* 0xffffffc000087947 */ /* 0x000fea000383ffff */
.L_x_75:
[----:B------:R-:W-:Y:S07]  /*8500*/  MOV R0, UR7 ;  /* 0x0000000700007c02 */ /* 0x000fee0008000f00 */
.L_x_162:
[----:B-1----:R1:W2:Y:S02]  /*8510*/  SYNCS.PHASECHK.TRANS64.TRYWAIT P0, [R0+URZ+0x68], R14 ;  /* 0x0000680e000075a7 */ /* 0x0022a400080011ff */
[----:B--2---:R-:W-:Y:S05]  /*8520*/  @!P0 NANOSLEEP.SYNCS 0x989680 ;  /* 0x009896800000895d */ /* 0x004fea0003900000 */
[----:B------:R-:W2:Y:S02]  /*8530*/  @!P0 SYNCS.PHASECHK.TRANS64 P0, [R0+URZ+0x68], R14 ;  /* 0x0000680e000085a7 */ /* 0x000ea400080010ff */
[----:B--2---:R-:W-:Y:S05]  /*8540*/  @!P0 BRA `(.L_x_162) ;  /* 0xfffffffc00f08947 */ /* 0x004fea000383ffff */
[----:B------:R-:W-:Y:S05]  /*8550*/  BRA `(.L_x_163) ;  /* 0xffffffc000407947 */ /* 0x000fea000383ffff */
.L_x_76:
[----:B------:R-:W-:Y:S07]  /*8560*/  MOV R0, UR7 ;  /* 0x0000000700007c02 */ /* 0x000fee0008000f00 */
.L_x_164:
[----:B-1----:R1:W2:Y:S02]  /*8570*/  SYNCS.PHASECHK.TRANS64.TRYWAIT P0, [R0+URZ+0x70], R14 ;  /* 0x0000700e000075a7 */ /* 0x0022a400080011ff */
[----:B--2---:R-:W-:Y:S05]  /*8580*/  @!P0 NANOSLEEP.SYNCS 0x989680 ;  /* 0x009896800000895d */ /* 0x004fea0003900000 */
[----:B------:R-:W2:Y:S02]  /*8590*/  @!P0 SYNCS.PHASECHK.TRANS64 P0, [R0+URZ+0x70], R14 ;  /* 0x0000700e000085a7 */ /* 0x000ea400080010ff */
[----:B--2---:R-:W-:Y:S05]  /*85a0*/  @!P0 BRA `(.L_x_164) ;  /* 0xfffffffc00f08947 */ /* 0x004fea000383ffff */
[----:B------:R-:W-:Y:S05]  /*85b0*/  BRA `(.L_x_165) ;  /* 0xffffffc000847947 */ /* 0x000fea000383ffff */
.L_x_77:
[----:B------:R-:W-:Y:S07]  /*85c0*/  MOV R0, UR7 ;  /* 0x0000000700007c02 */ /* 0x000fee0008000f00 */
.L_x_166:
[----:B-1----:R1:W2:Y:S02]  /*85d0*/  SYNCS.PHASECHK.TRANS64.TRYWAIT P0, [R0+URZ+0x78], R14 ;  /* 0x0000780e000075a7 */ /* 0x0022a400080011ff */
[----:B--2---:R-:W-:Y:S05]  /*85e0*/  @!P0 NANOSLEEP.SYNCS 0x989680 ;  /* 0x009896800000895d */ /* 0x004fea0003900000 */
[----:B------:R-:W2:Y:S02]  /*85f0*/  @!P0 SYNCS.PHASECHK.TRANS64 P0, [R0+URZ+0x78], R14 ;  /* 0x0000780e000085a7 */ /* 0x000ea400080010ff */
[----:B--2---:R-:W-:Y:S05]  /*8600*/  @!P0 BRA `(.L_x_166) ;  /* 0xfffffffc00f08947 */ /* 0x004fea000383ffff */
[----:B------:R-:W-:Y:S05]  /*8610*/  BRA `(.L_x_167) ;  /* 0xffffffc400087947 */ /* 0x000fea000383ffff */
.L_x_79:
[----:B------:R-:W-:-:S07]  /*8620*/  MOV R0, UR7 ;  /* 0x0000000700007c02 */ /* 0x000fce0008000f00 */
.L_x_168:
[----:B-1----:R1:W3:Y:S02]  /*8630*/  SYNCS.PHASECHK.TRANS64.TRYWAIT P0, [R0+URZ+0x60], R2 ;  /* 0x00006002000075a7 */ /* 0x0022e400080011ff */
[----:B---3--:R-:W-:Y:S05]  /*8640*/  @!P0 NANOSLEEP.SYNCS 0x989680 ;  /* 0x009896800000895d */ /* 0x008fea0003900000 */
[----:B------:R-:W3:Y:S02]  /*8650*/  @!P0 SYNCS.PHASECHK.TRANS64 P0, [R0+URZ+0x60], R2 ;  /* 0x00006002000085a7 */ /* 0x000ee400080010ff */
[----:B---3--:R-:W-:Y:S05]  /*8660*/  @!P0 BRA `(.L_x_168) ;  /* 0xfffffffc00f08947 */ /* 0x008fea000383ffff */
[----:B------:R-:W-:Y:S05]  /*8670*/  BRA `(.L_x_169) ;  /* 0xffffffc400787947 */ /* 0x000fea000383ffff */
.L_x_80:
[----:B-1----:R-:W-:-:S07]  /*8680*/  MOV R0, UR7 ;  /* 0x0000000700007c02 */ /* 0x002fce0008000f00 */
.L_x_170:
[----:B-1----:R1:W3:Y:S02]  /*8690*/  SYNCS.PHASECHK.TRANS64.TRYWAIT P0, [R0+URZ+0x68], R2 ;  /* 0x00006802000075a7 */ /* 0x0022e400080011ff */
[----:B---3--:R-:W-:Y:S05]  /*86a0*/  @!P0 NANOSLEEP.SYNCS 0x989680 ;  /* 0x009896800000895d */ /* 0x008fea0003900000 */
[----:B------:R-:W3:Y:S02]  /*86b0*/  @!P0 SYNCS.PHASECHK.TRANS64 P0, [R0+URZ+0x68], R2 ;  /* 0x00006802000085a7 */ /* 0x000ee400080010ff */
[----:B---3--:R-:W-:Y:S05]  /*86c0*/  @!P0 BRA `(.L_x_170) ;  /* 0xfffffffc00f08947 */ /* 0x008fea000383ffff */
[----:B------:R-:W-:Y:S05]  /*86d0*/  BRA `(.L_x_171) ;  /* 0xffffffc400687947 */ /* 0x000fea000383ffff */
.L_x_81:
[----:B-1----:R-:W-:-:S07]  /*86e0*/  MOV R0, UR7 ;  /* 0x0000000700007c02 */ /* 0x002fce0008000f00 */
.L_x_172:
[----:B-1----:R1:W3:Y:S02]  /*86f0*/  SYNCS.PHASECHK.TRANS64.TRYWAIT P0, [R0+URZ+0x70], R2 ;  /* 0x00007002000075a7 */ /* 0x0022e400080011ff */
[----:B---3--:R-:W-:Y:S05]  /*8700*/  @!P0 NANOSLEEP.SYNCS 0x989680 ;  /* 0x009896800000895d */ /* 0x008fea0003900000 */
[----:B------:R-:W3:Y:S02]  /*8710*/  @!P0 SYNCS.PHASECHK.TRANS64 P0, [R0+URZ+0x70], R2 ;  /* 0x00007002000085a7 */ /* 0x000ee400080010ff */
[----:B---3--:R-:W-:Y:S05]  /*8720*/  @!P0 BRA `(.L_x_172) ;  /* 0xfffffffc00f08947 */ /* 0x008fea000383ffff */
[----:B------:R-:W-:Y:S05]  /*8730*/  BRA `(.L_x_173) ;  /* 0xffffffc400587947 */ /* 0x000fea000383ffff */
.L_x_83:
[----:B--2---:R2:W4:Y:S02]  /*8740*/  SYNCS.PHASECHK.TRANS64.TRYWAIT P0, [R0+URZ+0x90], R2 ;  /* 0x00009002000075a7 */ /* 0x00452400080011ff */
[----:B----4-:R-:W-:Y:S05]  /*8750*/  @!P0 NANOSLEEP.SYNCS 0x989680 ;  /* 0x009896800000895d */ /* 0x010fea0003900000 */
[----:B------:R-:W4:Y:S02]  /*8760*/  @!P0 SYNCS.PHASECHK.TRANS64 P0, [R0+URZ+0x90], R2 ;  /* 0x00009002000085a7 */ /* 0x000f2400080010ff */
[----:B----4-:R-:W-:Y:S05]  /*8770*/  @!P0 BRA `(.L_x_83) ;  /* 0xfffffffc00f08947 */ /* 0x010fea000383ffff */
[----:B------:R-:W-:Y:S05]  /*8780*/  BRA `(.L_x_174) ;  /* 0xffffffc800307947 */ /* 0x000fea000383ffff */
.L_x_94:
[----:B-1----:R-:W-:Y:S04]  /*8790*/  MOV R0, UR48 ;  /* 0x0000003000007c02 */ /* 0x002fe80008000f00 */
[----:B------:R1:W3:Y:S03]  /*87a0*/  SYNCS.PHASECHK.TRANS64.TRYWAIT P1, [R0+URZ+0x40], R3 ;  /* 0x00004003000075a7 */ /* 0x0002e600080211ff */
[----:B---3--:R-:W-:Y:S05]  /*87b0*/  @!P1 NANOSLEEP.SYNCS 0x989680 ;  /* 0x009896800000995d */ /* 0x008fea0003900000 */
[----:B------:R-:W3:Y:S02]  /*87c0*/  @!P1 SYNCS.PHASECHK.TRANS64 P1, [R0+URZ+0x40], R3 ;  /* 0x00004003000095a7 */ /* 0x000ee400080210ff */
[----:B---3--:R-:W-:Y:S05]  /*87d0*/  @!P1 BRA `(.L_x_94) ;  /* 0xfffffffc00ec9947 */ /* 0x008fea000383ffff */
[----:B------:R-:W-:Y:S05]  /*87e0*/  BRA `(.L_x_93) ;  /* 0xffffffd400687947 */ /* 0x000fea000383ffff */
.L_x_96:
[----:B-1----:R1:W2:Y:S02]  /*87f0*/  SYNCS.PHASECHK.TRANS64.TRYWAIT P0, [R86+URZ+0xb0], R2 ;  /* 0x0000b002560075a7 */ /* 0x0022a400080011ff */
[----:B--2---:R-:W-:Y:S05]  /*8800*/  @!P0 NANOSLEEP.SYNCS 0x989680 ;  /* 0x009896800000895d */ /* 0x004fea0003900000 */
[----:B------:R-:W2:Y:S02]  /*8810*/  @!P0 SYNCS.PHASECHK.TRANS64 P0, [R86+URZ+0xb0], R2 ;  /* 0x0000b002560085a7 */ /* 0x000ea400080010ff */
[----:B--2---:R-:W-:Y:S05]  /*8820*/  @!P0 BRA `(.L_x_96) ;  /* 0xfffffffc00f08947 */ /* 0x004fea000383ffff */
[----:B------:R-:W-:Y:S05]  /*8830*/  BRA `(.L_x_95) ;  /* 0xffffffd400947947 */ /* 0x000fea000383ffff */
.L_x_105:
[----:B-1----:R1:W2:Y:S02]  /*8840*/  SYNCS.PHASECHK.TRANS64.TRYWAIT P0, [R2+URZ+0x40], R0 ;  /* 0x00004000020075a7 */ /* 0x0022a400080011ff */
[----:B--2---:R-:W-:Y:S05]  /*8850*/  @!P0 NANOSLEEP.SYNCS 0x989680 ;  /* 0x009896800000895d */ /* 0x004fea0003900000 */
[----:B------:R-:W2:Y:S02]  /*8860*/  @!P0 SYNCS.PHASECHK.TRANS64 P0, [R2+URZ+0x40], R0 ;  /* 0x00004000020085a7 */ /* 0x000ea400080010ff */
[----:B--2---:R-:W-:Y:S05]  /*8870*/  @!P0 BRA `(.L_x_105) ;  /* 0xfffffffc00f08947 */ /* 0x004fea000383ffff */
[----:B------:R-:W-:Y:S05]  /*8880*/  BRA `(.L_x_104) ;  /* 0xffffffdc00387947 */ /* 0x000fea000383ffff */
.L_x_113:
[----:B-1----:R1:W2:Y:S02]  /*8890*/  SYNCS.PHASECHK.TRANS64.TRYWAIT P0, [R0+URZ+0x40], R5 ;  /* 0x00004005000075a7 */ /* 0x0022a400080011ff */
[----:B--2---:R-:W-:Y:S05]  /*88a0*/  @!P0 NANOSLEEP.SYNCS 0x989680 ;  /* 0x009896800000895d */ /* 0x004fea0003900000 */
[----:B------:R-:W2:Y:S02]  /*88b0*/  @!P0 SYNCS.PHASECHK.TRANS64 P0, [R0+URZ+0x40], R5 ;  /* 0x00004005000085a7 */ /* 0x000ea400080010ff */
[----:B--2---:R-:W-:Y:S05]  /*88c0*/  @!P0 BRA `(.L_x_113) ;  /* 0xfffffffc00f08947 */ /* 0x004fea000383ffff */
[----:B------:R-:W-:Y:S05]  /*88d0*/  BRA `(.L_x_112) ;  /* 0xffffffe000fc7947 */ /* 0x000fea000383ffff */
.L_x_121:
[----:B--2---:R2:W3:Y:S02]  /*88e0*/  SYNCS.PHASECHK.TRANS64.TRYWAIT P0, [R2+URZ+0x40], R0 ;  /* 0x00004000020075a7 */ /* 0x0044e400080011ff */
[----:B---3--:R-:W-:Y:S05]  /*88f0*/  @!P0 NANOSLEEP.SYNCS 0x989680 ;  /* 0x009896800000895d */ /* 0x008fea0003900000 */
[----:B------:R-:W3:Y:S02]  /*8900*/  @!P0 SYNCS.PHASECHK.TRANS64 P0, [R2+URZ+0x40], R0 ;  /* 0x00004000020085a7 */ /* 0x000ee400080010ff */
[----:B---3--:R-:W-:Y:S05]  /*8910*/  @!P0 BRA `(.L_x_121) ;  /* 0xfffffffc00f08947 */ /* 0x008fea000383ffff */
[----:B------:R-:W-:Y:S05]  /*8920*/  BRA `(.L_x_120) ;  /* 0xffffffe800c07947 */ /* 0x000fea000383ffff */
        .weak           $__internal_0_$__cuda_sm10x_tcgen05_guardrail_trap_col_being_dealloced_not_returned_by_alloc
        .type           $__internal_0_$__cuda_sm10x_tcgen05_guardrail_trap_col_being_dealloced_not_returned_by_alloc,@function
        .size           $__internal_0_$__cuda_sm10x_tcgen05_guardrail_trap_col_being_dealloced_not_returned_by_alloc,($__internal_1_$__cuda_sm10x_tcgen05_guardrail_trap_phase_invalid_during_alloc - $__internal_0_$__cuda_sm10x_tcgen05_guardrail_trap_col_being_dealloced_not_returned_by_alloc)
$__internal_0_$__cuda_sm10x_tcgen05_guardrail_trap_col_being_dealloced_not_returned_by_alloc:
[----:B------:R-:W-:Y:S05]  /*8930*/  BPT.TRAP 0x1 ;  /* 0x000000040000795c */ /* 0x000fea0000300000 */
[----:B------:R-:W-:-:S04]  /*8940*/  HFMA2 R3, -RZ, RZ, 0, 0 ;  /* 0x00000000ff037431 */ /* 0x000fc800000001ff */
[----:B------:R-:W-:Y:S05]  /*8950*/  RET.REL.NODEC R2 `(_ZN7cutlass13device_kernelINS_4gemm6kernel13GemmUniversalIN4cute5tupleIJiiiiEEENS1_10collective13CollectiveMmaINS1_35MainloopSm100TmaUmmaWarpSpecializedILi4ELi2ELi4ENS5_IJNS4_1CILi1EEESB_SB_EEEEENS5_IJNSA_ILi64EEENSA_ILi128EEESE_EEEfNS5_IJlSB_lEEEfSH_NS4_8TiledMMAINS4_8MMA_AtomIJNS4_17SM100_MMA_TF32_SSINS_10tfloat32_tESL_fLi64ELi128ELNS4_4UMMA5MajorE0ELSN_0ELNSM_7ScaleInE0ELSO_0EEEEEENS4_6LayoutISC_NS5_IJNSA_ILi0EEESS_SS_EEEEENS5_IJNS4_10UnderscoreESV_SV_EEEEENS4_13SM90_TMA_LOADENS4_14ComposedLayoutINS4_7SwizzleILi3ELi4ELi3EEENS4_18smem_ptr_flag_bitsILi32EEENSR_INS5_IJNSA_ILi8EEENSA_ILi32EEEEEENS5_IJS15_SB_EEEEEEEvNS4_8identityESY_S19_vS1A_EENS_8epilogue10collective18CollectiveEpilogueINS1C_23Sm100TmaWarpSpecializedILi4ELi2ELi16ELb1ELb0EEEJSG_NS5_IJNSR_ISE_SB_EENSR_IS15_SB_EEEEEfSH_fSH_NS1C_6fusion15FusionCallbacksIS1G_NS1K_17LinearCombinationIffffLNS_15FloatRoundStyleE2EEESG_S1J_JEEENS4_5SM1004TMEM4LOAD26SM100_TMEM_LOAD_16dp128b8xESY_S19_NS4_17SM75_U32x4_LDSM_NENS4_14SM90_TMA_STOREES19_NS4_17SM90_U32x4_STSM_NENS4_39AutoVectorizingCopyWithAssumedAlignmentILi128EEEEEEvvEEEEvNT_6ParamsE) ;  /* 0xffffff7402a87950 */ /* 0x000fea0003c3ffff */
        .weak           $__internal_1_$__cuda_sm10x_tcgen05_guardrail_trap_phase_invalid_during_alloc
        .type           $__internal_1_$__cuda_sm10x_tcgen05_guardrail_trap_phase_invalid_during_alloc,@function
        .size           $__internal_1_$__cuda_sm10x_tcgen05_guardrail_trap_phase_invalid_during_alloc,($__internal_2_$__cuda_sm10x_tcgen05_guardrail_trap_unallocated_columns_being_dealloced - $__internal_1_$__cuda_sm10x_tcgen05_guardrail_trap_phase_invalid_during_alloc)
$__internal_1_$__cuda_sm10x_tcgen05_guardrail_trap_phase_invalid_during_alloc:
[----:B------:R-:W-:Y:S05]  /*8960*/  BPT.TRAP 0x1 ;  /* 0x000000040000795c */ /* 0x000fea0000300000 */
[----:B------:R-:W-:-:S04]  /*8970*/  MOV R3, 0x0 ;  /* 0x0000000000037802 */ /* 0x000fc80000000f00 */
[----:B------:R-:W-:Y:S05]  /*8980*/  RET.REL.NODEC R2 `(_ZN7cutlass13device_kernelINS_4gemm6kernel13GemmUniversalIN4cute5tupleIJiiiiEEENS1_10collective13CollectiveMmaINS1_35MainloopSm100TmaUmmaWarpSpecializedILi4ELi2ELi4ENS5_IJNS4_1CILi1EEESB_SB_EEEEENS5_IJNSA_ILi64EEENSA_ILi128EEESE_EEEfNS5_IJlSB_lEEEfSH_NS4_8TiledMMAINS4_8MMA_AtomIJNS4_17SM100_MMA_TF32_SSINS_10tfloat32_tESL_fLi64ELi128ELNS4_4UMMA5MajorE0ELSN_0ELNSM_7ScaleInE0ELSO_0EEEEEENS4_6LayoutISC_NS5_IJNSA_ILi0EEESS_SS_EEEEENS5_IJNS4_10UnderscoreESV_SV_EEEEENS4_13SM90_TMA_LOADENS4_14ComposedLayoutINS4_7SwizzleILi3ELi4ELi3EEENS4_18smem_ptr_flag_bitsILi32EEENSR_INS5_IJNSA_ILi8EEENSA_ILi32EEEEEENS5_IJS15_SB_EEEEEEEvNS4_8identityESY_S19_vS1A_EENS_8epilogue10collective18CollectiveEpilogueINS1C_23Sm100TmaWarpSpecializedILi4ELi2ELi16ELb1ELb0EEEJSG_NS5_IJNSR_ISE_SB_EENSR_IS15_SB_EEEEEfSH_fSH_NS1C_6fusion15FusionCallbacksIS1G_NS1K_17LinearCombinationIffffLNS_15FloatRoundStyleE2EEESG_S1J_JEEENS4_5SM1004TMEM4LOAD26SM100_TMEM_LOAD_16dp128b8xESY_S19_NS4_17SM75_U32x4_LDSM_NENS4_14SM90_TMA_STOREES19_NS4_17SM90_U32x4_STSM_NENS4_39AutoVectorizingCopyWithAssumedAlignmentILi128EEEEEEvvEEEEvNT_6ParamsE) ;  /* 0xffffff74029c7950 */ /* 0x000fea0003c3ffff */
        .weak           $__internal_2_$__cuda_sm10x_tcgen05_guardrail_trap_unallocated_columns_being_dealloced
        .type           $__internal_2_$__cuda_sm10x_tcgen05_guardrail_trap_unallocated_columns_being_dealloced,@function
        .size           $__internal_2_$__cuda_sm10x_tcgen05_guardrail_trap_unallocated_columns_being_dealloced,(.L_x_176 - $__internal_2_$__cuda_sm10x_tcgen05_guardrail_trap_unallocated_columns_being_dealloced)
$__internal_2_$__cuda_sm10x_tcgen05_guardrail_trap_unallocated_columns_being_dealloced:
[----:B------:R-:W-:Y:S05]  /*8990*/  BPT.TRAP 0x1 ;  /* 0x000000040000795c */ /* 0x000fea0000300000 */
[----:B------:R-:W-:-:S04]  /*89a0*/  HFMA2 R3, -RZ, RZ, 0, 0 ;  /* 0x00000000ff037431 */ /* 0x000fc800000001ff */
[----:B------:R-:W-:Y:S05]  /*89b0*/  RET.REL.NODEC R2 `(_ZN7cutlass13device_kernelINS_4gemm6kernel13GemmUniversalIN4cute5tupleIJiiiiEEENS1_10collective13CollectiveMmaINS1_35MainloopSm100TmaUmmaWarpSpecializedILi4ELi2ELi4ENS5_IJNS4_1CILi1EEESB_SB_EEEEENS5_IJNSA_ILi64EEENSA_ILi128EEESE_EEEfNS5_IJlSB_lEEEfSH_NS4_8TiledMMAINS4_8MMA_AtomIJNS4_17SM100_MMA_TF32_SSINS_10tfloat32_tESL_fLi64ELi128ELNS4_4UMMA5MajorE0ELSN_0ELNSM_7ScaleInE0ELSO_0EEEEEENS4_6LayoutISC_NS5_IJNSA_ILi0EEESS_SS_EEEEENS5_IJNS4_10UnderscoreESV_SV_EEEEENS4_13SM90_TMA_LOADENS4_14ComposedLayoutINS4_7SwizzleILi3ELi4ELi3EEENS4_18smem_ptr_flag_bitsILi32EEENSR_INS5_IJNSA_ILi8EEENSA_ILi32EEEEEENS5_IJS15_SB_EEEEEEEvNS4_8identityESY_S19_vS1A_EENS_8epilogue10collective18CollectiveEpilogueINS1C_23Sm100TmaWarpSpecializedILi4ELi2ELi16ELb1ELb0EEEJSG_NS5_IJNSR_ISE_SB_EENSR_IS15_SB_EEEEEfSH_fSH_NS1C_6fusion15FusionCallbacksIS1G_NS1K_17LinearCombinationIffffLNS_15FloatRoundStyleE2EEESG_S1J_JEEENS4_5SM1004TMEM4LOAD26SM100_TMEM_LOAD_16dp128b8xESY_S19_NS4_17SM75_U32x4_LDSM_NENS4_14SM90_TMA_STOREES19_NS4_17SM90_U32x4_STSM_NENS4_39AutoVectorizingCopyWithAssumedAlignmentILi128EEEEEEvvEEEEvNT_6ParamsE) ;  /* 0xffffff7402907950 */ /* 0x000fea0003c3ffff */
.L_x_175:
[----:B------:R-:W-:-:S00]  /*89c0*/  BRA `(.L_x_175) ;  /* 0xfffffffc00fc7947 */ /* 0x000fc0000383ffff */
[----:B------:R-:W-:-:S00]  /*89d0*/  NOP ;  /* 0x0000000000007918 */ /* 0x000fc00000000000 */
        /* <DEDUP_REMOVED lines=10> */
.L_x_176:


//--------------------- .nv.global.init           --------------------------
	.section	.nv.global.init,"aw",@progbits
.nv.global.init:
	.type		$str$27,@object
	.size		$str$27,($str$28 - $str$27)
$str$27:
        /*0000*/ 	.byte	0x28, 0x61, 0x64, 0x64, 0x72, 0x65, 0x73, 0x73, 0x20, 0x26, 0x20, 0x6d, 0x61, 0x73, 0x6b, 0x29
        /*0010*/ 	.byte	0x20, 0x3d, 0x3d, 0x20, 0x30, 0x00
	.type		$str$28,@object
	.size		$str$28,($str$26 - $str$28)
$str$28:
        /*0016*/ 	.byte	0x2f, 0x74, 0x6d, 0x70, 0x2f, 0x63, 0x75, 0x74, 0x6c, 0x61, 0x73, 0x73, 0x5f, 0x73, 0x77, 0x65
        /*0026*/ 	.byte	0x65, 0x70, 0x5f, 0x73, 0x72, 0x63, 0x2f, 0x69, 0x6e, 0x63, 0x6c, 0x75, 0x64, 0x65, 0x2f, 0x63
        /*0036*/ 	.byte	0x75, 0x74, 0x65, 0x2f, 0x70, 0x6f, 0x69, 0x6e, 0x74, 0x65, 0x72, 0x5f, 0x66, 0x6c, 0x61, 0x67
        /*0046*/ 	.byte	0x67, 0x65, 0x64, 0x2e, 0x68, 0x70, 0x70, 0x00
	.type		$str$26,@object
	.size		$str$26,($str$25 - $str$26)
$str$26:
        /*004e*/ 	.byte	0x2f, 0x74, 0x6d, 0x70, 0x2f, 0x63, 0x75, 0x74, 0x6c, 0x61, 0x73, 0x73, 0x5f, 0x73, 0x77, 0x65
        /*005e*/ 	.byte	0x65, 0x70, 0x5f, 0x73, 0x72, 0x63, 0x2f, 0x69, 0x6e, 0x63, 0x6c, 0x75, 0x64, 0x65, 0x2f, 0x63
        /*006e*/ 	.byte	0x75, 0x74, 0x65, 0x2f, 0x61, 0x74, 0x6f, 0x6d, 0x2f, 0x63, 0x6f, 0x70, 0x79, 0x5f, 0x74, 0x72
        /*007e*/ 	.byte	0x61, 0x69, 0x74, 0x73, 0x5f, 0x73, 0x6d, 0x31, 0x30, 0x30, 0x2e, 0x68, 0x70, 0x70, 0x00
	.type		$str$25,@object
	.size		$str$25,(__unnamed_1 - $str$25)
$str$25:
        /*008d*/ 	.byte	0x28, 0x28, 0x75, 0x69, 0x6e, 0x74, 0x33, 0x32, 0x5f, 0x74, 0x28, 0x74, 0x68, 0x72, 0x65, 0x61
        /*009d*/ 	.byte	0x64, 0x49, 0x64, 0x78, 0x2e, 0x78, 0x29, 0x20, 0x2f, 0x20, 0x33, 0x32, 0x29, 0x20, 0x25, 0x20
        /*00ad*/ 	.byte	0x34, 0x29, 0x20, 0x3d, 0x3d, 0x20, 0x28, 0x28, 0x28, 0x74, 0x6d, 0x65, 0x6d, 0x5f, 0x61, 0x64
        /*00bd*/ 	.byte	0x64, 0x72, 0x20, 0x3e, 0x3e, 0x20, 0x31, 0x36, 0x29, 0x20, 0x2f, 0x20, 0x33, 0x32, 0x29, 0x20
        /*00cd*/ 	.byte	0x25, 0x20, 0x34, 0x29, 0x00
	.type		__unnamed_1,@object
	.size		__unnamed_1,(__unnamed_2 - __unnamed_1)
__unnamed_1:
        /*00d2*/ 	.byte	0x61, 0x75, 0x74, 0x6f, 0x20, 0x63, 0x75, 0x74, 0x65, 0x3a, 0x3a, 0x61, 0x73, 0x5f, 0x70, 0x6f
        /* <DEDUP_REMOVED lines=23> */
        /*0252*/ 	.byte	0x3c, 0x32, 0x30, 0x34, 0x38, 0x3e, 0x3e, 0x3e, 0x3e, 0x5d, 0x00
	.type		__unnamed_2,@object
	.size		__unnamed_2,(.L_2 - __unnamed_2)
__unnamed_2:
        /* <DEDUP_REMOVED lines=45> */
        /*052d*/ 	.byte	0x3e, 0x3e, 0x3e, 0x5d, 0x00
.L_2:


//--------------------- .nv.shared._ZN7cutlass13device_kernelINS_4gemm6kernel13GemmUniversalIN4cute5tupleIJiiiiEEENS1_10collective13CollectiveMmaINS1_35MainloopSm100TmaUmmaWarpSpecializedILi4ELi2ELi4ENS5_IJNS4_1CILi1EEESB_SB_EEEEENS5_IJNSA_ILi64EEENSA_ILi128EEESE_EEEfNS5_IJlSB_lEEEfSH_NS4_8TiledMMAINS4_8MMA_AtomIJNS4_17SM100_MMA_TF32_SSINS_10tfloat32_tESL_fLi64ELi128ELNS4_4UMMA5MajorE0ELSN_0ELNSM_7ScaleInE0ELSO_0EEEEEENS4_6LayoutISC_NS5_IJNSA_ILi0EEESS_SS_EEEEENS5_IJNS4_10UnderscoreESV_SV_EEEEENS4_13SM90_TMA_LOADENS4_14ComposedLayoutINS4_7SwizzleILi3ELi4ELi3EEENS4_18smem_ptr_flag_bitsILi32EEENSR_INS5_IJNSA_ILi8EEENSA_ILi32EEEEEENS5_IJS15_SB_EEEEEEEvNS4_8identityESY_S19_vS1A_EENS_8epilogue10collective18CollectiveEpilogueINS1C_23Sm100TmaWarpSpecializedILi4ELi2ELi16ELb1ELb0EEEJSG_NS5_IJNSR_ISE_SB_EENSR_IS15_SB_EEEEEfSH_fSH_NS1C_6fusion15FusionCallbacksIS1G_NS1K_17LinearCombinationIffffLNS_15FloatRoundStyleE2EEESG_S1J_JEEENS4_5SM1004TMEM4LOAD26SM100_TMEM_LOAD_16dp128b8xESY_S19_NS4_17SM75_U32x4_LDSM_NENS4_14SM90_TMA_STOREES19_NS4_17SM90_U32x4_STSM_NENS4_39AutoVectorizingCopyWithAssumedAlignmentILi128EEEEEEvvEEEEvNT_6ParamsE --------------------------
	.section	.nv.shared._ZN7cutlass13device_kernelINS_4gemm6kernel13GemmUniversalIN4cute5tupleIJiiiiEEENS1_10collective13CollectiveMmaINS1_35MainloopSm100TmaUmmaWarpSpecializedILi4ELi2ELi4ENS5_IJNS4_1CILi1EEESB_SB_EEEEENS5_IJNSA_ILi64EEENSA_ILi128EEESE_EEEfNS5_IJlSB_lEEEfSH_NS4_8TiledMMAINS4_8MMA_AtomIJNS4_17SM100_MMA_TF32_SSINS_10tfloat32_tESL_fLi64ELi128ELNS4_4UMMA5MajorE0ELSN_0ELNSM_7ScaleInE0ELSO_0EEEEEENS4_6LayoutISC_NS5_IJNSA_ILi0EEESS_SS_EEEEENS5_IJNS4_10UnderscoreESV_SV_EEEEENS4_13SM90_TMA_LOADENS4_14ComposedLayoutINS4_7SwizzleILi3ELi4ELi3EEENS4_18smem_ptr_flag_bitsILi32EEENSR_INS5_IJNSA_ILi8EEENSA_ILi32EEEEEENS5_IJS15_SB_EEEEEEEvNS4_8identityESY_S19_vS1A_EENS_8epilogue10collective18CollectiveEpilogueINS1C_23Sm100TmaWarpSpecializedILi4ELi2ELi16ELb1ELb0EEEJSG_NS5_IJNSR_ISE_SB_EENSR_IS15_SB_EEEEEfSH_fSH_NS1C_6fusion15FusionCallbacksIS1G_NS1K_17LinearCombinationIffffLNS_15FloatRoundStyleE2EEESG_S1J_JEEENS4_5SM1004TMEM4LOAD26SM100_TMEM_LOAD_16dp128b8xESY_S19_NS4_17SM75_U32x4_LDSM_NENS4_14SM90_TMA_STOREES19_NS4_17SM90_U32x4_STSM_NENS4_39AutoVectorizingCopyWithAssumedAlignmentILi128EEEEEEvvEEEEvNT_6ParamsE,"aw",@nobits
	.sectionflags	@""
	.align	16
	.zero		1024


//--------------------- .nv.shared.reserved.0     --------------------------
	.section	.nv.shared.reserved.0,"aw",@nobits
	.weak		__nv_reservedSMEM_offset_0_alias
	.size		__nv_reservedSMEM_offset_0_alias, 0, 64
	.other		__nv_reservedSMEM_offset_0_alias,@"STO_CUDA_RESERVED_SHARED STV_DEFAULT"
__nv_reservedSMEM_offset_0_alias:
	.zero		0
.nv.shared.reserved.0:
	.zero		64
	.weak		__nv_reservedSMEM_tcgen05_partition
	.type		__nv_reservedSMEM_tcgen05_partition,@object
	.size		__nv_reservedSMEM_tcgen05_partition,(.L_0 - __nv_reservedSMEM_tcgen05_partition)
__nv_reservedSMEM_tcgen05_partition:
	.zero		32
.L_0:


//--------------------- .nv.global                --------------------------
	.section	.nv.global,"aw",@nobits
.nv.global:
	.type		_ZN40_INTERNAL_68e611aa_4_k_cu_8ff553d0_299334cute1_E,@object
	.size		_ZN40_INTERNAL_68e611aa_4_k_cu_8ff553d0_299334cute1_E,(_ZN40_INTERNAL_68e611aa_4_k_cu_8ff553d0_299334cuda3std3__45__cpo6cbeginE - _ZN40_INTERNAL_68e611aa_4_k_cu_8ff553d0_299334cute1_E)
_ZN40_INTERNAL_68e611aa_4_k_cu_8ff553d0_299334cute1_E:
	.zero		1
	.type		_ZN40_INTERNAL_68e611aa_4_k_cu_8ff553d0_299334cuda3std3__45__cpo6cbeginE,@object
	.size		_ZN40_INTERNAL_68e611aa_4_k_cu_8ff553d0_299334cuda3std3__45__cpo6cbeginE,(_ZN40_INTERNAL_68e611aa_4_k_cu_8ff553d0_299334cuda3std3__48in_placeE - _ZN40_INTERNAL_68e611aa_4_k_cu_8ff553d0_299334cuda3std3__45__cpo6cbeginE)
_ZN40_INTERNAL_68e611aa_4_k_cu_8ff553d0_299334cuda3std3__45__cpo6cbeginE:
	.zero		1
	.type		_ZN40_INTERNAL_68e611aa_4_k_cu_8ff553d0_299334cuda3std3__48in_placeE,@object
	.size		_ZN40_INTERNAL_68e611aa_4_k_cu_8ff553d0_299334cuda3std3__48in_placeE,(_ZN40_INTERNAL_68e611aa_4_k_cu_8ff553d0_299334cuda3std6ranges3__45__cpo9iter_moveE - _ZN40_INTERNAL_68e611aa_4_k_cu_8ff553d0_299334cuda3std3__48in_placeE)
_ZN40_INTERNAL_68e611aa_4_k_cu_8ff553d0_299334cuda3std3__48in_placeE:
	.zero		1
	.type		_ZN40_INTERNAL_68e611aa_4_k_cu_8ff553d0_299334cuda3std6ranges3__45__cpo9iter_moveE,@object
	.size		_ZN40_INTERNAL_68e611aa_4_k_cu_8ff553d0_299334cuda3std6ranges3__45__cpo9iter_moveE,(_ZN40_INTERNAL_68e611aa_4_k_cu_8ff553d0_299334cuda3std3__45__cpo5beginE - _ZN40_INTERNAL_68e611aa_4_k_cu_8ff553d0_299334cuda3std6ranges3__45__cpo9iter_moveE)
_ZN40_INTERNAL_68e611aa_4_k_cu_8ff553d0_299334cuda3std6ranges3__45__cpo9iter_moveE:
	.zero		1
	.type		_ZN40_INTERNAL_68e611aa_4_k_cu_8ff553d0_299334cuda3std3__45__cpo5beginE,@object
	.size		_ZN40_INTERNAL_68e611aa_4_k_cu_8ff553d0_299334cuda3std3__45__cpo5beginE,(_ZN40_INTERNAL_68e611aa_4_k_cu_8ff553d0_299334cuda3std3__442_GLOBAL__N__68e611aa_4_k_cu_8ff553d0_299336ignoreE - _ZN40_INTERNAL_68e611aa_4_k_cu_8ff553d0_299334cuda3std3__45__cpo5beginE)
_ZN40_INTERNAL_68e611aa_4_k_cu_8ff553d0_299334cuda3std3__45__cpo5beginE:
	.zero		1
	.type		_ZN40_INTERNAL_68e611aa_4_k_cu_8ff553d0_299334cuda3std3__442_GLOBAL__N__68e611aa_4_k_cu_8ff553d0_299336ignoreE,@object
	.size		_ZN40_INTERNAL_68e611aa_4_k_cu_8ff553d0_299334cuda3std3__442_GLOBAL__N__68e611aa_4_k_cu_8ff553d0_299336ignoreE,(_ZN40_INTERNAL_68e611aa_4_k_cu_8ff553d0_299334cute7productE - _ZN40_INTERNAL_68e611aa_4_k_cu_8ff553d0_299334cuda3std3__442_GLOBAL__N__68e611aa_4_k_cu_8ff553d0_299336ignoreE)
_ZN40_INTERNAL_68e611aa_4_k_cu_8ff553d0_299334cuda3std3__442_GLOBAL__N__68e611aa_4_k_cu_8ff553d0_299336ignoreE:
	.zero		1
	.type		_ZN40_INTERNAL_68e611aa_4_k_cu_8ff553d0_299334cute7productE,@object
	.size		_ZN40_INTERNAL_68e611aa_4_k_cu_8ff553d0_299334cute7productE,(_ZN40_INTERNAL_68e611aa_4_k_cu_8ff553d0_299334cuda3std3__45__cpo3endE - _ZN40_INTERNAL_68e611aa_4_k_cu_8ff553d0_299334cute7productE)
_ZN40_INTERNAL_68e611aa_4_k_cu_8ff553d0_299334cute7productE:
	.zero		1
	.type		_ZN40_INTERNAL_68e611aa_4_k_cu_8ff553d0_299334cuda3std3__45__cpo3endE,@object
	.size		_ZN40_INTERNAL_68e611aa_4_k_cu_8ff553d0_299334cuda3std3__45__cpo3endE,(_ZN40_INTERNAL_68e611aa_4_k_cu_8ff553d0_299334cuda3std3__419piecewise_constructE - _ZN40_INTERNAL_68e611aa_4_k_cu_8ff553d0_299334cuda3std3__45__cpo3endE)
_ZN40_INTERNAL_68e611aa_4_k_cu_8ff553d0_299334cuda3std3__45__cpo3endE:
	.zero		1
	.type		_ZN40_INTERNAL_68e611aa_4_k_cu_8ff553d0_299334cuda3std3__419piecewise_constructE,@object
	.size		_ZN40_INTERNAL_68e611aa_4_k_cu_8ff553d0_299334cuda3std3__419piecewise_constructE,(_ZN40_INTERNAL_68e611aa_4_k_cu_8ff553d0_299334cuda3std3__45__cpo4cendE - _ZN40_INTERNAL_68e611aa_4_k_cu_8ff553d0_299334cuda3std3__419piecewise_constructE)
_ZN40_INTERNAL_68e611aa_4_k_cu_8ff553d0_299334cuda3std3__419piecewise_constructE:
	.zero		1
	.type		_ZN40_INTERNAL_68e611aa_4_k_cu_8ff553d0_299334cuda3std3__45__cpo4cendE,@object
	.size		_ZN40_INTERNAL_68e611aa_4_k_cu_8ff553d0_299334cuda3std3__45__cpo4cendE,(_ZN40_INTERNAL_68e611aa_4_k_cu_8ff553d0_299334cuda3std6ranges3__45__cpo4swapE - _ZN40_INTERNAL_68e611aa_4_k_cu_8ff553d0_299334cuda3std3__45__cpo4cendE)
_ZN40_INTERNAL_68e611aa_4_k_cu_8ff553d0_299334cuda3std3__45__cpo4cendE:
	.zero		1
	.type		_ZN40_INTERNAL_68e611aa_4_k_cu_8ff553d0_299334cuda3std6ranges3__45__cpo4swapE,@object
	.size		_ZN40_INTERNAL_68e611aa_4_k_cu_8ff553d0_299334cuda3std6ranges3__45__cpo4swapE,(.L_10 - _ZN40_INTERNAL_68e611aa_4_k_cu_8ff553d0_299334cuda3std6ranges3__45__cpo4swapE)
_ZN40_INTERNAL_68e611aa_4_k_cu_8ff553d0_299334cuda3std6ranges3__45__cpo4swapE:
	.zero		1
.L_10:


//--------------------- .nv.constant0._ZN7cutlass13device_kernelINS_4gemm6kernel13GemmUniversalIN4cute5tupleIJiiiiEEENS1_10collective13CollectiveMmaINS1_35MainloopSm100TmaUmmaWarpSpecializedILi4ELi2ELi4ENS5_IJNS4_1CILi1EEESB_SB_EEEEENS5_IJNSA_ILi64EEENSA_ILi128EEESE_EEEfNS5_IJlSB_lEEEfSH_NS4_8TiledMMAINS4_8MMA_AtomIJNS4_17SM100_MMA_TF32_SSINS_10tfloat32_tESL_fLi64ELi128ELNS4_4UMMA5MajorE0ELSN_0ELNSM_7ScaleInE0ELSO_0EEEEEENS4_6LayoutISC_NS5_IJNSA_ILi0EEESS_SS_EEEEENS5_IJNS4_10UnderscoreESV_SV_EEEEENS4_13SM90_TMA_LOADENS4_14ComposedLayoutINS4_7SwizzleILi3ELi4ELi3EEENS4_18smem_ptr_flag_bitsILi32EEENSR_INS5_IJNSA_ILi8EEENSA_ILi32EEEEEENS5_IJS15_SB_EEEEEEEvNS4_8identityESY_S19_vS1A_EENS_8epilogue10collective18CollectiveEpilogueINS1C_23Sm100TmaWarpSpecializedILi4ELi2ELi16ELb1ELb0EEEJSG_NS5_IJNSR_ISE_SB_EENSR_IS15_SB_EEEEEfSH_fSH_NS1C_6fusion15FusionCallbacksIS1G_NS1K_17LinearCombinationIffffLNS_15FloatRoundStyleE2EEESG_S1J_JEEENS4_5SM1004TMEM4LOAD26SM100_TMEM_LOAD_16dp128b8xESY_S19_NS4_17SM75_U32x4_LDSM_NENS4_14SM90_TMA_STOREES19_NS4_17SM90_U32x4_STSM_NENS4_39AutoVectorizingCopyWithAssumedAlignmentILi128EEEEEEvvEEEEvNT_6ParamsE --------------------------
	.section	.nv.constant0._ZN7cutlass13device_kernelINS_4gemm6kernel13GemmUniversalIN4cute5tupleIJiiiiEEENS1_10collective13CollectiveMmaINS1_35MainloopSm100TmaUmmaWarpSpecializedILi4ELi2ELi4ENS5_IJNS4_1CILi1EEESB_SB_EEEEENS5_IJNSA_ILi64EEENSA_ILi128EEESE_EEEfNS5_IJlSB_lEEEfSH_NS4_8TiledMMAINS4_8MMA_AtomIJNS4_17SM100_MMA_TF32_SSINS_10tfloat32_tESL_fLi64ELi128ELNS4_4UMMA5MajorE0ELSN_0ELNSM_7ScaleInE0ELSO_0EEEEEENS4_6LayoutISC_NS5_IJNSA_ILi0EEESS_SS_EEEEENS5_IJNS4_10UnderscoreESV_SV_EEEEENS4_13SM90_TMA_LOADENS4_14ComposedLayoutINS4_7SwizzleILi3ELi4ELi3EEENS4_18smem_ptr_flag_bitsILi32EEENSR_INS5_IJNSA_ILi8EEENSA_ILi32EEEEEENS5_IJS15_SB_EEEEEEEvNS4_8identityESY_S19_vS1A_EENS_8epilogue10collective18CollectiveEpilogueINS1C_23Sm100TmaWarpSpecializedILi4ELi2ELi16ELb1ELb0EEEJSG_NS5_IJNSR_ISE_SB_EENSR_IS15_SB_EEEEEfSH_fSH_NS1C_6fusion15FusionCallbacksIS1G_NS1K_17LinearCombinationIffffLNS_15FloatRoundStyleE2EEESG_S1J_JEEENS4_5SM1004TMEM4LOAD26SM100_TMEM_LOAD_16dp128b8xESY_S19_NS4_17SM75_U32x4_LDSM_NENS4_14SM90_TMA_STOREES19_NS4_17SM90_U32x4_STSM_NENS4_39AutoVectorizingCopyWithAssumedAlignmentILi128EEEEEEvvEEEEvNT_6ParamsE,"a",@progbits
	.sectionflags	@""
	.align	4
.nv.constant0._ZN7cutlass13device_kernelINS_4gemm6kernel13GemmUniversalIN4cute5tupleIJiiiiEEENS1_10collective13CollectiveMmaINS1_35MainloopSm100TmaUmmaWarpSpecializedILi4ELi2ELi4ENS5_IJNS4_1CILi1EEESB_SB_EEEEENS5_IJNSA_ILi64EEENSA_ILi128EEESE_EEEfNS5_IJlSB_lEEEfSH_NS4_8TiledMMAINS4_8MMA_AtomIJNS4_17SM100_MMA_TF32_SSINS_10tfloat32_tESL_fLi64ELi128ELNS4_4UMMA5MajorE0ELSN_0ELNSM_7ScaleInE0ELSO_0EEEEEENS4_6LayoutISC_NS5_IJNSA_ILi0EEESS_SS_EEEEENS5_IJNS4_10UnderscoreESV_SV_EEEEENS4_13SM90_TMA_LOADENS4_14ComposedLayoutINS4_7SwizzleILi3ELi4ELi3EEENS4_18smem_ptr_flag_bitsILi32EEENSR_INS5_IJNSA_ILi8EEENSA_ILi32EEEEEENS5_IJS15_SB_EEEEEEEvNS4_8identityESY_S19_vS1A_EENS_8epilogue10collective18CollectiveEpilogueINS1C_23Sm100TmaWarpSpecializedILi4ELi2ELi16ELb1ELb0EEEJSG_NS5_IJNSR_ISE_SB_EENSR_IS15_SB_EEEEEfSH_fSH_NS1C_6fusion15FusionCallbacksIS1G_NS1K_17LinearCombinationIffffLNS_15FloatRoundStyleE2EEESG_S1J_JEEENS4_5SM1004TMEM4LOAD26SM100_TMEM_LOAD_16dp128b8xESY_S19_NS4_17SM75_U32x4_LDSM_NENS4_14SM90_TMA_STOREES19_NS4_17SM90_U32x4_STSM_NENS4_39AutoVectorizingCopyWithAssumedAlignmentILi128EEEEEEvvEEEEvNT_6ParamsE:
	.zero		2944


//--------------------- SYMBOLS --------------------------

	.type		.nv.reservedSmem.offset0,@object
	.size		.nv.reservedSmem.offset0,0x4
	.type		.nv.reservedSmem.cap,@object
	.size		.nv.reservedSmem.cap,0x4
	.type		__assertfail,@function
